//
// Generated by NVIDIA NVVM Compiler
//
// Compiler Build ID: CL-36424714
// Cuda compilation tools, release 13.0, V13.0.88
// Based on NVVM 20.0.0
//

.version 9.0
.target sm_100
.address_size 64

	// .globl	_Z10calcMyAreaddiPd
.func  (.param .b64 func_retval0) __internal_accurate_pow
(
	.param .b64 __internal_accurate_pow_param_0
)
;
// _ZZ10calcMyAreaddiPdE12myThreadArea has been demoted

.visible .entry _Z10calcMyAreaddiPd(
	.param .f64 _Z10calcMyAreaddiPd_param_0,
	.param .f64 _Z10calcMyAreaddiPd_param_1,
	.param .u32 _Z10calcMyAreaddiPd_param_2,
	.param .u64 .ptr .align 1 _Z10calcMyAreaddiPd_param_3
)
{
	.reg .pred 	%p<41>;
	.reg .b32 	%r<119>;
	.reg .b64 	%rd<5>;
	.reg .b64 	%fd<171>;
	// demoted variable
	.shared .align 8 .b8 _ZZ10calcMyAreaddiPdE12myThreadArea[8192];
	ld.param.f64 	%fd37, [_Z10calcMyAreaddiPd_param_0];
	ld.param.f64 	%fd38, [_Z10calcMyAreaddiPd_param_1];
	ld.param.u32 	%r44, [_Z10calcMyAreaddiPd_param_2];
	ld.param.u64 	%rd1, [_Z10calcMyAreaddiPd_param_3];
	mov.u32 	%r1, %tid.x;
	mov.u32 	%r2, %ctaid.x;
	mov.u32 	%r3, %ntid.x;
	mul.lo.s32 	%r4, %r2, %r3;
	add.s32 	%r5, %r4, %r1;
	setp.ge.s32 	%p1, %r5, %r44;
	@%p1 bra 	$L__BB0_40;
	cvt.rn.f64.s32 	%fd39, %r5;
	fma.rn.f64 	%fd1, %fd38, %fd39, %fd37;
	{
	.reg .b32 %temp; 
	mov.b64 	{%temp, %r6}, %fd1;
	}
	mov.f64 	%fd40, 0d3FF8000000000000;
	{
	.reg .b32 %temp; 
	mov.b64 	{%temp, %r7}, %fd40;
	}
	and.b32  	%r8, %r7, 2146435072;
	setp.neu.f64 	%p2, %fd1, 0d0000000000000000;
	@%p2 bra 	$L__BB0_3;
	setp.eq.s32 	%p4, %r8, 1073741824;
	selp.b32 	%r45, %r6, 0, %p4;
	setp.lt.s32 	%p5, %r7, 0;
	or.b32  	%r46, %r45, 2146435072;
	selp.b32 	%r47, %r46, %r45, %p5;
	mov.b32 	%r48, 0;
	mov.b64 	%fd156, {%r48, %r47};
	bra.uni 	$L__BB0_4;
$L__BB0_3:
	abs.f64 	%fd41, %fd1;
	{ // callseq 0, 0
	.param .b64 param0;
	st.param.f64 	[param0], %fd41;
	.param .b64 retval0;
	call.uni (retval0), 
	__internal_accurate_pow, 
	(
	param0
	);
	ld.param.f64 	%fd42, [retval0];
	} // callseq 0
	setp.lt.s32 	%p3, %r6, 0;
	selp.f64 	%fd156, 0dFFF8000000000000, %fd42, %p3;
$L__BB0_4:
	add.f64 	%fd44, %fd1, 0d3FF8000000000000;
	{
	.reg .b32 %temp; 
	mov.b64 	{%temp, %r49}, %fd44;
	}
	and.b32  	%r50, %r49, 2146435072;
	setp.ne.s32 	%p6, %r50, 2146435072;
	@%p6 bra 	$L__BB0_9;
	setp.num.f64 	%p7, %fd1, %fd1;
	@%p7 bra 	$L__BB0_7;
	mov.f64 	%fd46, 0d3FF8000000000000;
	add.rn.f64 	%fd156, %fd1, %fd46;
	bra.uni 	$L__BB0_9;
$L__BB0_7:
	abs.f64 	%fd45, %fd1;
	setp.neu.f64 	%p8, %fd45, 0d7FF0000000000000;
	@%p8 bra 	$L__BB0_9;
	setp.eq.s32 	%p9, %r8, 1073741824;
	setp.lt.s32 	%p10, %r7, 0;
	selp.b32 	%r52, 0, 2146435072, %p10;
	setp.lt.s32 	%p11, %r6, 0;
	and.b32  	%r53, %r7, 2147483647;
	setp.ne.s32 	%p12, %r53, 1071644672;
	or.b32  	%r54, %r52, -2147483648;
	selp.b32 	%r55, %r54, %r52, %p12;
	selp.b32 	%r56, %r55, %r52, %p9;
	selp.b32 	%r57, %r56, %r52, %p11;
	mov.b32 	%r58, 0;
	mov.b64 	%fd156, {%r58, %r57};
$L__BB0_9:
	mov.f64 	%fd157, 0d4008000000000000;
	{
	.reg .b32 %temp; 
	mov.b64 	{%temp, %r107}, %fd157;
	}
	{
	.reg .b32 %temp; 
	mov.b64 	{%r108, %temp}, %fd157;
	}
	setp.gt.s32 	%p13, %r107, 1048575;
	mov.b32 	%r109, -1023;
	@%p13 bra 	$L__BB0_11;
	mov.f64 	%fd157, 0d4368000000000000;
	{
	.reg .b32 %temp; 
	mov.b64 	{%temp, %r107}, %fd157;
	}
	{
	.reg .b32 %temp; 
	mov.b64 	{%r108, %temp}, %fd157;
	}
	mov.b32 	%r109, -1077;
$L__BB0_11:
	add.s32 	%r61, %r107, -1;
	setp.gt.u32 	%p14, %r61, 2146435070;
	@%p14 bra 	$L__BB0_15;
	shr.u32 	%r64, %r107, 20;
	add.s32 	%r110, %r109, %r64;
	and.b32  	%r65, %r107, 1048575;
	or.b32  	%r66, %r65, 1072693248;
	mov.b64 	%fd158, {%r108, %r66};
	setp.lt.u32 	%p16, %r66, 1073127583;
	@%p16 bra 	$L__BB0_14;
	{
	.reg .b32 %temp; 
	mov.b64 	{%r67, %temp}, %fd158;
	}
	{
	.reg .b32 %temp; 
	mov.b64 	{%temp, %r68}, %fd158;
	}
	add.s32 	%r69, %r68, -1048576;
	mov.b64 	%fd158, {%r67, %r69};
	add.s32 	%r110, %r110, 1;
$L__BB0_14:
	add.f64 	%fd50, %fd158, 0dBFF0000000000000;
	add.f64 	%fd51, %fd158, 0d3FF0000000000000;
	rcp.approx.ftz.f64 	%fd52, %fd51;
	neg.f64 	%fd53, %fd51;
	fma.rn.f64 	%fd54, %fd53, %fd52, 0d3FF0000000000000;
	fma.rn.f64 	%fd55, %fd54, %fd54, %fd54;
	fma.rn.f64 	%fd56, %fd55, %fd52, %fd52;
	mul.f64 	%fd57, %fd50, %fd56;
	fma.rn.f64 	%fd58, %fd50, %fd56, %fd57;
	mul.f64 	%fd59, %fd58, %fd58;
	fma.rn.f64 	%fd60, %fd59, 0d3EB1380B3AE80F1E, 0d3ED0EE258B7A8B04;
	fma.rn.f64 	%fd61, %fd60, %fd59, 0d3EF3B2669F02676F;
	fma.rn.f64 	%fd62, %fd61, %fd59, 0d3F1745CBA9AB0956;
	fma.rn.f64 	%fd63, %fd62, %fd59, 0d3F3C71C72D1B5154;
	fma.rn.f64 	%fd64, %fd63, %fd59, 0d3F624924923BE72D;
	fma.rn.f64 	%fd65, %fd64, %fd59, 0d3F8999999999A3C4;
	fma.rn.f64 	%fd66, %fd65, %fd59, 0d3FB5555555555554;
	sub.f64 	%fd67, %fd50, %fd58;
	add.f64 	%fd68, %fd67, %fd67;
	neg.f64 	%fd69, %fd58;
	fma.rn.f64 	%fd70, %fd69, %fd50, %fd68;
	mul.f64 	%fd71, %fd56, %fd70;
	mul.f64 	%fd72, %fd59, %fd66;
	fma.rn.f64 	%fd73, %fd72, %fd58, %fd71;
	xor.b32  	%r70, %r110, -2147483648;
	mov.b32 	%r71, 1127219200;
	mov.b64 	%fd74, {%r70, %r71};
	mov.b32 	%r72, -2147483648;
	mov.b64 	%fd75, {%r72, %r71};
	sub.f64 	%fd76, %fd74, %fd75;
	fma.rn.f64 	%fd77, %fd76, 0d3FE62E42FEFA39EF, %fd58;
	fma.rn.f64 	%fd78, %fd76, 0dBFE62E42FEFA39EF, %fd77;
	sub.f64 	%fd79, %fd78, %fd58;
	sub.f64 	%fd80, %fd73, %fd79;
	fma.rn.f64 	%fd81, %fd76, 0d3C7ABC9E3B39803F, %fd80;
	add.f64 	%fd159, %fd77, %fd81;
	bra.uni 	$L__BB0_16;
$L__BB0_15:
	fma.rn.f64 	%fd49, %fd157, 0d7FF0000000000000, 0d7FF0000000000000;
	{
	.reg .b32 %temp; 
	mov.b64 	{%temp, %r62}, %fd157;
	}
	and.b32  	%r63, %r62, 2147483647;
	setp.eq.s32 	%p15, %r63, 0;
	selp.f64 	%fd159, 0dFFF0000000000000, %fd49, %p15;
$L__BB0_16:
	div.rn.f64 	%fd82, %fd1, %fd159;
	div.rn.f64 	%fd83, %fd156, 0d4008CCCCCCCCCCCD;
	setp.eq.f64 	%p17, %fd1, 0d3FF0000000000000;
	selp.f64 	%fd84, 0d3FD4A5294A5294A5, %fd83, %p17;
	sub.f64 	%fd15, %fd84, %fd82;
	add.f64 	%fd16, %fd38, %fd1;
	{
	.reg .b32 %temp; 
	mov.b64 	{%temp, %r19}, %fd16;
	}
	setp.neu.f64 	%p18, %fd16, 0d0000000000000000;
	@%p18 bra 	$L__BB0_18;
	setp.eq.s32 	%p20, %r8, 1073741824;
	selp.b32 	%r73, %r19, 0, %p20;
	setp.lt.s32 	%p21, %r7, 0;
	or.b32  	%r74, %r73, 2146435072;
	selp.b32 	%r75, %r74, %r73, %p21;
	mov.b32 	%r76, 0;
	mov.b64 	%fd161, {%r76, %r75};
	bra.uni 	$L__BB0_19;
$L__BB0_18:
	abs.f64 	%fd85, %fd16;
	{ // callseq 1, 0
	.param .b64 param0;
	st.param.f64 	[param0], %fd85;
	.param .b64 retval0;
	call.uni (retval0), 
	__internal_accurate_pow, 
	(
	param0
	);
	ld.param.f64 	%fd86, [retval0];
	} // callseq 1
	setp.lt.s32 	%p19, %r19, 0;
	selp.f64 	%fd161, 0dFFF8000000000000, %fd86, %p19;
$L__BB0_19:
	add.f64 	%fd88, %fd16, 0d3FF8000000000000;
	{
	.reg .b32 %temp; 
	mov.b64 	{%temp, %r77}, %fd88;
	}
	and.b32  	%r78, %r77, 2146435072;
	setp.ne.s32 	%p22, %r78, 2146435072;
	@%p22 bra 	$L__BB0_24;
	setp.num.f64 	%p23, %fd16, %fd16;
	@%p23 bra 	$L__BB0_22;
	mov.f64 	%fd90, 0d3FF8000000000000;
	add.rn.f64 	%fd161, %fd16, %fd90;
	bra.uni 	$L__BB0_24;
$L__BB0_22:
	abs.f64 	%fd89, %fd16;
	setp.neu.f64 	%p24, %fd89, 0d7FF0000000000000;
	@%p24 bra 	$L__BB0_24;
	setp.eq.s32 	%p25, %r8, 1073741824;
	setp.lt.s32 	%p26, %r7, 0;
	selp.b32 	%r80, 0, 2146435072, %p26;
	setp.lt.s32 	%p27, %r19, 0;
	and.b32  	%r81, %r7, 2147483647;
	setp.ne.s32 	%p28, %r81, 1071644672;
	or.b32  	%r82, %r80, -2147483648;
	selp.b32 	%r83, %r82, %r80, %p28;
	selp.b32 	%r84, %r83, %r80, %p25;
	selp.b32 	%r85, %r84, %r80, %p27;
	mov.b32 	%r86, 0;
	mov.b64 	%fd161, {%r86, %r85};
$L__BB0_24:
	setp.eq.f64 	%p29, %fd16, 0d3FF0000000000000;
	div.rn.f64 	%fd91, %fd161, 0d4008CCCCCCCCCCCD;
	selp.f64 	%fd92, 0d3FD4A5294A5294A5, %fd91, %p29;
	div.rn.f64 	%fd93, %fd16, %fd159;
	sub.f64 	%fd94, %fd92, %fd93;
	add.f64 	%fd95, %fd15, %fd94;
	mul.f64 	%fd96, %fd95, 0d3FE0000000000000;
	fma.rn.f64 	%fd97, %fd38, %fd96, 0d0000000000000000;
	shl.b32 	%r87, %r1, 3;
	mov.u32 	%r88, _ZZ10calcMyAreaddiPdE12myThreadArea;
	add.s32 	%r89, %r88, %r87;
	st.shared.f64 	[%r89], %fd97;
	bar.sync 	0;
	setp.ne.s32 	%p30, %r1, 0;
	@%p30 bra 	$L__BB0_40;
	ld.shared.f64 	%fd170, [_ZZ10calcMyAreaddiPdE12myThreadArea];
	mov.u32 	%r90, %nctaid.x;
	add.s32 	%r91, %r90, -1;
	setp.eq.s32 	%p31, %r2, %r91;
	sub.s32 	%r92, %r44, %r4;
	selp.b32 	%r20, %r92, %r3, %p31;
	setp.lt.s32 	%p32, %r20, 2;
	@%p32 bra 	$L__BB0_39;
	add.s32 	%r21, %r20, -1;
	add.s32 	%r94, %r20, -2;
	and.b32  	%r22, %r21, 15;
	setp.lt.u32 	%p33, %r94, 15;
	mov.b32 	%r115, 1;
	@%p33 bra 	$L__BB0_30;
	add.s32 	%r111, %r88, 64;
	and.b32  	%r98, %r21, -16;
	neg.s32 	%r113, %r98;
	mov.b32 	%r112, 0;
$L__BB0_28:
	.pragma "nounroll";
	ld.shared.f64 	%fd99, [%r111+-56];
	add.f64 	%fd100, %fd170, %fd99;
	ld.shared.f64 	%fd101, [%r111+-48];
	add.f64 	%fd102, %fd100, %fd101;
	ld.shared.f64 	%fd103, [%r111+-40];
	add.f64 	%fd104, %fd102, %fd103;
	ld.shared.f64 	%fd105, [%r111+-32];
	add.f64 	%fd106, %fd104, %fd105;
	ld.shared.f64 	%fd107, [%r111+-24];
	add.f64 	%fd108, %fd106, %fd107;
	ld.shared.f64 	%fd109, [%r111+-16];
	add.f64 	%fd110, %fd108, %fd109;
	ld.shared.f64 	%fd111, [%r111+-8];
	add.f64 	%fd112, %fd110, %fd111;
	ld.shared.f64 	%fd113, [%r111];
	add.f64 	%fd114, %fd112, %fd113;
	ld.shared.f64 	%fd115, [%r111+8];
	add.f64 	%fd116, %fd114, %fd115;
	ld.shared.f64 	%fd117, [%r111+16];
	add.f64 	%fd118, %fd116, %fd117;
	ld.shared.f64 	%fd119, [%r111+24];
	add.f64 	%fd120, %fd118, %fd119;
	ld.shared.f64 	%fd121, [%r111+32];
	add.f64 	%fd122, %fd120, %fd121;
	ld.shared.f64 	%fd123, [%r111+40];
	add.f64 	%fd124, %fd122, %fd123;
	ld.shared.f64 	%fd125, [%r111+48];
	add.f64 	%fd126, %fd124, %fd125;
	ld.shared.f64 	%fd127, [%r111+56];
	add.f64 	%fd128, %fd126, %fd127;
	ld.shared.f64 	%fd129, [%r111+64];
	add.f64 	%fd170, %fd128, %fd129;
	add.s32 	%r113, %r113, 16;
	add.s32 	%r112, %r112, 16;
	add.s32 	%r111, %r111, 128;
	setp.ne.s32 	%p34, %r113, 0;
	@%p34 bra 	$L__BB0_28;
	add.s32 	%r115, %r112, 1;
$L__BB0_30:
	setp.eq.s32 	%p35, %r22, 0;
	@%p35 bra 	$L__BB0_39;
	and.b32  	%r32, %r21, 7;
	setp.lt.u32 	%p36, %r22, 8;
	@%p36 bra 	$L__BB0_33;
	shl.b32 	%r99, %r115, 3;
	add.s32 	%r101, %r88, %r99;
	ld.shared.f64 	%fd131, [%r101];
	add.f64 	%fd132, %fd170, %fd131;
	ld.shared.f64 	%fd133, [%r101+8];
	add.f64 	%fd134, %fd132, %fd133;
	ld.shared.f64 	%fd135, [%r101+16];
	add.f64 	%fd136, %fd134, %fd135;
	ld.shared.f64 	%fd137, [%r101+24];
	add.f64 	%fd138, %fd136, %fd137;
	ld.shared.f64 	%fd139, [%r101+32];
	add.f64 	%fd140, %fd138, %fd139;
	ld.shared.f64 	%fd141, [%r101+40];
	add.f64 	%fd142, %fd140, %fd141;
	ld.shared.f64 	%fd143, [%r101+48];
	add.f64 	%fd144, %fd142, %fd143;
	ld.shared.f64 	%fd145, [%r101+56];
	add.f64 	%fd170, %fd144, %fd145;
	add.s32 	%r115, %r115, 8;
$L__BB0_33:
	setp.eq.s32 	%p37, %r32, 0;
	@%p37 bra 	$L__BB0_39;
	and.b32  	%r35, %r21, 3;
	setp.lt.u32 	%p38, %r32, 4;
	@%p38 bra 	$L__BB0_36;
	shl.b32 	%r102, %r115, 3;
	add.s32 	%r104, %r88, %r102;
	ld.shared.f64 	%fd147, [%r104];
	add.f64 	%fd148, %fd170, %fd147;
	ld.shared.f64 	%fd149, [%r104+8];
	add.f64 	%fd150, %fd148, %fd149;
	ld.shared.f64 	%fd151, [%r104+16];
	add.f64 	%fd152, %fd150, %fd151;
	ld.shared.f64 	%fd153, [%r104+24];
	add.f64 	%fd170, %fd152, %fd153;
	add.s32 	%r115, %r115, 4;
$L__BB0_36:
	setp.eq.s32 	%p39, %r35, 0;
	@%p39 bra 	$L__BB0_39;
	shl.b32 	%r105, %r115, 3;
	add.s32 	%r118, %r88, %r105;
	neg.s32 	%r117, %r35;
$L__BB0_38:
	.pragma "nounroll";
	ld.shared.f64 	%fd154, [%r118];
	add.f64 	%fd170, %fd170, %fd154;
	add.s32 	%r118, %r118, 8;
	add.s32 	%r117, %r117, 1;
	setp.ne.s32 	%p40, %r117, 0;
	@%p40 bra 	$L__BB0_38;
$L__BB0_39:
	cvta.to.global.u64 	%rd2, %rd1;
	mul.wide.u32 	%rd3, %r2, 8;
	add.s64 	%rd4, %rd2, %rd3;
	st.global.f64 	[%rd4], %fd170;
$L__BB0_40:
	ret;

}
.func  (.param .b64 func_retval0) __internal_accurate_pow(
	.param .b64 __internal_accurate_pow_param_0
)
{
	.reg .pred 	%p<8>;
	.reg .b32 	%r<49>;
	.reg .b32 	%f<3>;
	.reg .b64 	%fd<109>;

	ld.param.f64 	%fd10, [__internal_accurate_pow_param_0];
	{
	.reg .b32 %temp; 
	mov.b64 	{%temp, %r46}, %fd10;
	}
	{
	.reg .b32 %temp; 
	mov.b64 	{%r45, %temp}, %fd10;
	}
	shr.u32 	%r47, %r46, 20;
	setp.gt.u32 	%p1, %r46, 1048575;
	@%p1 bra 	$L__BB1_2;
	mul.f64 	%fd11, %fd10, 0d4350000000000000;
	{
	.reg .b32 %temp; 
	mov.b64 	{%temp, %r46}, %fd11;
	}
	{
	.reg .b32 %temp; 
	mov.b64 	{%r45, %temp}, %fd11;
	}
	shr.u32 	%r16, %r46, 20;
	add.s32 	%r47, %r16, -54;
$L__BB1_2:
	add.s32 	%r48, %r47, -1023;
	and.b32  	%r17, %r46, -2146435073;
	or.b32  	%r18, %r17, 1072693248;
	mov.b64 	%fd107, {%r45, %r18};
	setp.lt.u32 	%p2, %r18, 1073127583;
	@%p2 bra 	$L__BB1_4;
	{
	.reg .b32 %temp; 
	mov.b64 	{%r19, %temp}, %fd107;
	}
	{
	.reg .b32 %temp; 
	mov.b64 	{%temp, %r20}, %fd107;
	}
	add.s32 	%r21, %r20, -1048576;
	mov.b64 	%fd107, {%r19, %r21};
	add.s32 	%r48, %r47, -1022;
$L__BB1_4:
	add.f64 	%fd12, %fd107, 0dBFF0000000000000;
	add.f64 	%fd13, %fd107, 0d3FF0000000000000;
	rcp.approx.ftz.f64 	%fd14, %fd13;
	neg.f64 	%fd15, %fd13;
	fma.rn.f64 	%fd16, %fd15, %fd14, 0d3FF0000000000000;
	fma.rn.f64 	%fd17, %fd16, %fd16, %fd16;
	fma.rn.f64 	%fd18, %fd17, %fd14, %fd14;
	mul.f64 	%fd19, %fd12, %fd18;
	fma.rn.f64 	%fd20, %fd12, %fd18, %fd19;
	mul.f64 	%fd21, %fd20, %fd20;
	fma.rn.f64 	%fd22, %fd21, 0d3EB0F5FF7D2CAFE2, 0d3ED0F5D241AD3B5A;
	fma.rn.f64 	%fd23, %fd22, %fd21, 0d3EF3B20A75488A3F;
	fma.rn.f64 	%fd24, %fd23, %fd21, 0d3F1745CDE4FAECD5;
	fma.rn.f64 	%fd25, %fd24, %fd21, 0d3F3C71C7258A578B;
	fma.rn.f64 	%fd26, %fd25, %fd21, 0d3F6249249242B910;
	fma.rn.f64 	%fd27, %fd26, %fd21, 0d3F89999999999DFB;
	sub.f64 	%fd28, %fd12, %fd20;
	add.f64 	%fd29, %fd28, %fd28;
	neg.f64 	%fd30, %fd20;
	fma.rn.f64 	%fd31, %fd30, %fd12, %fd29;
	mul.f64 	%fd32, %fd18, %fd31;
	fma.rn.f64 	%fd33, %fd21, %fd27, 0d3FB5555555555555;
	mov.f64 	%fd34, 0d3FB5555555555555;
	sub.f64 	%fd35, %fd34, %fd33;
	fma.rn.f64 	%fd36, %fd21, %fd27, %fd35;
	add.f64 	%fd37, %fd36, 0dBC46A4CB00B9E7B0;
	add.f64 	%fd38, %fd33, %fd37;
	sub.f64 	%fd39, %fd33, %fd38;
	add.f64 	%fd40, %fd37, %fd39;
	mul.rn.f64 	%fd41, %fd20, %fd20;
	neg.f64 	%fd42, %fd41;
	fma.rn.f64 	%fd43, %fd20, %fd20, %fd42;
	{
	.reg .b32 %temp; 
	mov.b64 	{%r22, %temp}, %fd32;
	}
	{
	.reg .b32 %temp; 
	mov.b64 	{%temp, %r23}, %fd32;
	}
	add.s32 	%r24, %r23, 1048576;
	mov.b64 	%fd44, {%r22, %r24};
	fma.rn.f64 	%fd45, %fd20, %fd44, %fd43;
	mul.rn.f64 	%fd46, %fd41, %fd20;
	neg.f64 	%fd47, %fd46;
	fma.rn.f64 	%fd48, %fd41, %fd20, %fd47;
	fma.rn.f64 	%fd49, %fd41, %fd32, %fd48;
	fma.rn.f64 	%fd50, %fd45, %fd20, %fd49;
	mul.rn.f64 	%fd51, %fd38, %fd46;
	neg.f64 	%fd52, %fd51;
	fma.rn.f64 	%fd53, %fd38, %fd46, %fd52;
	fma.rn.f64 	%fd54, %fd38, %fd50, %fd53;
	fma.rn.f64 	%fd55, %fd40, %fd46, %fd54;
	add.f64 	%fd56, %fd51, %fd55;
	sub.f64 	%fd57, %fd51, %fd56;
	add.f64 	%fd58, %fd55, %fd57;
	add.f64 	%fd59, %fd20, %fd56;
	sub.f64 	%fd60, %fd20, %fd59;
	add.f64 	%fd61, %fd56, %fd60;
	add.f64 	%fd62, %fd58, %fd61;
	add.f64 	%fd63, %fd32, %fd62;
	add.f64 	%fd64, %fd59, %fd63;
	sub.f64 	%fd65, %fd59, %fd64;
	add.f64 	%fd66, %fd63, %fd65;
	xor.b32  	%r25, %r48, -2147483648;
	mov.b32 	%r26, 1127219200;
	mov.b64 	%fd67, {%r25, %r26};
	mov.b32 	%r27, -2147483648;
	mov.b64 	%fd68, {%r27, %r26};
	sub.f64 	%fd69, %fd67, %fd68;
	fma.rn.f64 	%fd70, %fd69, 0d3FE62E42FEFA39EF, %fd64;
	fma.rn.f64 	%fd71, %fd69, 0dBFE62E42FEFA39EF, %fd70;
	sub.f64 	%fd72, %fd71, %fd64;
	sub.f64 	%fd73, %fd66, %fd72;
	fma.rn.f64 	%fd74, %fd69, 0d3C7ABC9E3B39803F, %fd73;
	add.f64 	%fd75, %fd70, %fd74;
	sub.f64 	%fd76, %fd70, %fd75;
	add.f64 	%fd77, %fd74, %fd76;
	mov.f64 	%fd78, 0d3FF8000000000000;
	{
	.reg .b32 %temp; 
	mov.b64 	{%temp, %r28}, %fd78;
	}
	{
	.reg .b32 %temp; 
	mov.b64 	{%r29, %temp}, %fd78;
	}
	shl.b32 	%r30, %r28, 1;
	setp.gt.u32 	%p3, %r30, -33554433;
	and.b32  	%r31, %r28, -15728641;
	selp.b32 	%r32, %r31, %r28, %p3;
	mov.b64 	%fd79, {%r29, %r32};
	mul.rn.f64 	%fd80, %fd75, %fd79;
	neg.f64 	%fd81, %fd80;
	fma.rn.f64 	%fd82, %fd75, %fd79, %fd81;
	fma.rn.f64 	%fd83, %fd77, %fd79, %fd82;
	add.f64 	%fd4, %fd80, %fd83;
	sub.f64 	%fd84, %fd80, %fd4;
	add.f64 	%fd5, %fd83, %fd84;
	fma.rn.f64 	%fd85, %fd4, 0d3FF71547652B82FE, 0d4338000000000000;
	{
	.reg .b32 %temp; 
	mov.b64 	{%r13, %temp}, %fd85;
	}
	mov.f64 	%fd86, 0dC338000000000000;
	add.rn.f64 	%fd87, %fd85, %fd86;
	fma.rn.f64 	%fd88, %fd87, 0dBFE62E42FEFA39EF, %fd4;
	fma.rn.f64 	%fd89, %fd87, 0dBC7ABC9E3B39803F, %fd88;
	fma.rn.f64 	%fd90, %fd89, 0d3E5ADE1569CE2BDF, 0d3E928AF3FCA213EA;
	fma.rn.f64 	%fd91, %fd90, %fd89, 0d3EC71DEE62401315;
	fma.rn.f64 	%fd92, %fd91, %fd89, 0d3EFA01997C89EB71;
	fma.rn.f64 	%fd93, %fd92, %fd89, 0d3F2A01A014761F65;
	fma.rn.f64 	%fd94, %fd93, %fd89, 0d3F56C16C1852B7AF;
	fma.rn.f64 	%fd95, %fd94, %fd89, 0d3F81111111122322;
	fma.rn.f64 	%fd96, %fd95, %fd89, 0d3FA55555555502A1;
	fma.rn.f64 	%fd97, %fd96, %fd89, 0d3FC5555555555511;
	fma.rn.f64 	%fd98, %fd97, %fd89, 0d3FE000000000000B;
	fma.rn.f64 	%fd99, %fd98, %fd89, 0d3FF0000000000000;
	fma.rn.f64 	%fd100, %fd99, %fd89, 0d3FF0000000000000;
	{
	.reg .b32 %temp; 
	mov.b64 	{%r14, %temp}, %fd100;
	}
	{
	.reg .b32 %temp; 
	mov.b64 	{%temp, %r15}, %fd100;
	}
	shl.b32 	%r33, %r13, 20;
	add.s32 	%r34, %r33, %r15;
	mov.b64 	%fd108, {%r14, %r34};
	{
	.reg .b32 %temp; 
	mov.b64 	{%temp, %r35}, %fd4;
	}
	mov.b32 	%f2, %r35;
	abs.f32 	%f1, %f2;
	setp.lt.f32 	%p4, %f1, 0f4086232B;
	@%p4 bra 	$L__BB1_7;
	setp.lt.f64 	%p5, %fd4, 0d0000000000000000;
	add.f64 	%fd101, %fd4, 0d7FF0000000000000;
	selp.f64 	%fd108, 0d0000000000000000, %fd101, %p5;
	setp.geu.f32 	%p6, %f1, 0f40874800;
	@%p6 bra 	$L__BB1_7;
	shr.u32 	%r36, %r13, 31;
	add.s32 	%r37, %r13, %r36;
	shr.s32 	%r38, %r37, 1;
	shl.b32 	%r39, %r38, 20;
	add.s32 	%r40, %r15, %r39;
	mov.b64 	%fd102, {%r14, %r40};
	sub.s32 	%r41, %r13, %r38;
	shl.b32 	%r42, %r41, 20;
	add.s32 	%r43, %r42, 1072693248;
	mov.b32 	%r44, 0;
	mov.b64 	%fd103, {%r44, %r43};
	mul.f64 	%fd108, %fd103, %fd102;
$L__BB1_7:
	abs.f64 	%fd104, %fd108;
	setp.eq.f64 	%p7, %fd104, 0d7FF0000000000000;
	fma.rn.f64 	%fd105, %fd108, %fd5, %fd108;
	selp.f64 	%fd106, %fd108, %fd105, %p7;
	st.param.f64 	[func_retval0], %fd106;
	ret;

}


// ===== COMPILED SASS (sm_100) =====

	.target	sm_100

	.elftype	@"ET_EXEC"


//--------------------- .note.nv.tkinfo           --------------------------
	.section	.note.nv.tkinfo,"",@"SHT_NOTE"
	.sectionflags	@"SHF_NOTE_NV_TKINFO"
	.tkinfo
        /*0018*/ 	.word	0x00000002
        /*0030*/ 	.string	""
        /*0030*/ 	.string	"ptxas"
        /*0030*/ 	.string	"Cuda compilation tools, release 13.0, V13.0.88"
        /*0030*/ 	.string	"Build cuda_13.0.r13.0/compiler.36424714_0"
        /*0030*/ 	.string	"-arch sm_100 -m 64 "



//--------------------- .note.nv.cuinfo           --------------------------
	.section	.note.nv.cuinfo,"",@"SHT_NOTE"
	.sectionflags	@"SHF_NOTE_NV_CUINFO"
        /*0018*/ 	.short	0x0002
        /*001a*/ 	.short	0x0064
        /*001c*/ 	.short	0x0082
	.zero		2


//--------------------- .nv.info                  --------------------------
	.section	.nv.info,"",@"SHT_CUDA_INFO"
	.align	4


	//----- nvinfo : EIATTR_REGCOUNT
	.align		4
        /*0000*/ 	.byte	0x04, 0x2f
        /*0002*/ 	.short	(.L_1 - .L_0)
	.align		4
.L_0:
        /*0004*/ 	.word	index@(_Z10calcMyAreaddiPd)
        /*0008*/ 	.word	0x00000022


	//----- nvinfo : EIATTR_FRAME_SIZE
	.align		4
.L_1:
        /*000c*/ 	.byte	0x04, 0x11
        /*000e*/ 	.short	(.L_3 - .L_2)
	.align		4
.L_2:
        /*0010*/ 	.word	index@($_Z10calcMyAreaddiPd$__internal_accurate_pow)
        /*0014*/ 	.word	0x00000000


	//----- nvinfo : EIATTR_FRAME_SIZE
	.align		4
.L_3:
        /*0018*/ 	.byte	0x04, 0x11
        /*001a*/ 	.short	(.L_5 - .L_4)
	.align		4
.L_4:
        /*001c*/ 	.word	index@($__internal_0_$__cuda_sm20_div_rn_f64_full)
        /*0020*/ 	.word	0x00000000


	//----- nvinfo : EIATTR_FRAME_SIZE
	.align		4
.L_5:
        /*0024*/ 	.byte	0x04, 0x11
        /*0026*/ 	.short	(.L_7 - .L_6)
	.align		4
.L_6:
        /*0028*/ 	.word	index@(_Z10calcMyAreaddiPd)
        /*002c*/ 	.word	0x00000000


	//----- nvinfo : EIATTR_MIN_STACK_SIZE
	.align		4
.L_7:
        /*0030*/ 	.byte	0x04, 0x12
        /*0032*/ 	.short	(.L_9 - .L_8)
	.align		4
.L_8:
        /*0034*/ 	.word	index@(_Z10calcMyAreaddiPd)
        /*0038*/ 	.word	0x00000000
.L_9:


//--------------------- .nv.compat                --------------------------
	.section	.nv.compat,"",@"SHT_CUDA_COMPAT_INFO"
	.align	4
        /*0000*/ 	.byte	0x02, 0x09, 0x00, 0x00, 0x02, 0x02, 0x01, 0x00, 0x02, 0x05, 0x05, 0x00, 0x03, 0x07, 0x01, 0x01
        /*0010*/ 	.byte	0x02, 0x03, 0x00, 0x00, 0x02, 0x06, 0x01, 0x00, 0x04, 0x0b, 0x08, 0x00, 0x01, 0x00, 0x00, 0x00
        /*0020*/ 	.byte	0x00, 0x00, 0x00, 0x00


//--------------------- .nv.info._Z10calcMyAreaddiPd --------------------------
	.section	.nv.info._Z10calcMyAreaddiPd,"",@"SHT_CUDA_INFO"
	.sectionflags	@""
	.align	4


	//----- nvinfo : EIATTR_CUDA_API_VERSION
	.align		4
        /*0000*/ 	.byte	0x04, 0x37
        /*0002*/ 	.short	(.L_11 - .L_10)
.L_10:
        /*0004*/ 	.word	0x00000082


	//----- nvinfo : EIATTR_KPARAM_INFO
	.align		4
.L_11:
        /*0008*/ 	.byte	0x04, 0x17
        /*000a*/ 	.short	(.L_13 - .L_12)
.L_12:
        /*000c*/ 	.word	0x00000000
        /*0010*/ 	.short	0x0003
        /*0012*/ 	.short	0x0018
        /*0014*/ 	.byte	0x00, 0xf5, 0x21, 0x00


	//----- nvinfo : EIATTR_KPARAM_INFO
	.align		4
.L_13:
        /*0018*/ 	.byte	0x04, 0x17
        /*001a*/ 	.short	(.L_15 - .L_14)
.L_14:
        /*001c*/ 	.word	0x00000000
        /*0020*/ 	.short	0x0002
        /*0022*/ 	.short	0x0010
        /*0024*/ 	.byte	0x00, 0xf0, 0x11, 0x00


	//----- nvinfo : EIATTR_KPARAM_INFO
	.align		4
.L_15:
        /*0028*/ 	.byte	0x04, 0x17
        /*002a*/ 	.short	(.L_17 - .L_16)
.L_16:
        /*002c*/ 	.word	0x00000000
        /*0030*/ 	.short	0x0001
        /*0032*/ 	.short	0x0008
        /*0034*/ 	.byte	0x00, 0xf0, 0x21, 0x00


	//----- nvinfo : EIATTR_KPARAM_INFO
	.align		4
.L_17:
        /*0038*/ 	.byte	0x04, 0x17
        /*003a*/ 	.short	(.L_19 - .L_18)
.L_18:
        /*003c*/ 	.word	0x00000000
        /*0040*/ 	.short	0x0000
        /*0042*/ 	.short	0x0000
        /*0044*/ 	.byte	0x00, 0xf0, 0x21, 0x00


	//----- nvinfo : EIATTR_SPARSE_MMA_MASK
	.align		4
.L_19:
        /*0048*/ 	.byte	0x03, 0x50
        /*004a*/ 	.short	0x0000


	//----- nvinfo : EIATTR_MAXREG_COUNT
	.align		4
        /*004c*/ 	.byte	0x03, 0x1b
        /*004e*/ 	.short	0x00ff


	//----- nvinfo : EIATTR_NUM_BARRIERS
	.align		4
        /*0050*/ 	.byte	0x02, 0x4c
        /*0052*/ 	.byte	0x01
	.zero		1


	//----- nvinfo : EIATTR_MERCURY_ISA_VERSION
	.align		4
        /*0054*/ 	.byte	0x03, 0x5f
        /*0056*/ 	.short	0x0101


	//----- nvinfo : EIATTR_VRC_CTA_INIT_COUNT
	.align		4
        /*0058*/ 	.byte	0x02, 0x4a
	.zero		1
	.zero		1


	//----- nvinfo : EIATTR_EXIT_INSTR_OFFSETS
	.align		4
        /*005c*/ 	.byte	0x04, 0x1c
        /*005e*/ 	.short	(.L_21 - .L_20)


	//   ....[0]....
.L_20:
        /*0060*/ 	.word	0x00000080


	//   ....[1]....
        /*0064*/ 	.word	0x00000e50


	//   ....[2]....
        /*0068*/ 	.word	0x000014b0


	//----- nvinfo : EIATTR_CRS_STACK_SIZE
	.align		4
.L_21:
        /*006c*/ 	.byte	0x04, 0x1e
        /*006e*/ 	.short	(.L_23 - .L_22)
.L_22:
        /*0070*/ 	.word	0x00000000


	//----- nvinfo : EIATTR_CBANK_PARAM_SIZE
	.align		4
.L_23:
        /*0074*/ 	.byte	0x03, 0x19
        /*0076*/ 	.short	0x0020


	//----- nvinfo : EIATTR_PARAM_CBANK
	.align		4
        /*0078*/ 	.byte	0x04, 0x0a
        /*007a*/ 	.short	(.L_25 - .L_24)
	.align		4
.L_24:
        /*007c*/ 	.word	index@(.nv.constant0._Z10calcMyAreaddiPd)
        /*0080*/ 	.short	0x0380
        /*0082*/ 	.short	0x0020


	//----- nvinfo : EIATTR_SW_WAR
	.align		4
.L_25:
        /*0084*/ 	.byte	0x04, 0x36
        /*0086*/ 	.short	(.L_27 - .L_26)
.L_26:
        /*0088*/ 	.word	0x00000008
.L_27:


//--------------------- .nv.callgraph             --------------------------
	.section	.nv.callgraph,"",@"SHT_CUDA_CALLGRAPH"
	.align	4
	.sectionentsize	8
	.align		4
        /*0000*/ 	.word	0x00000000
	.align		4
        /*0004*/ 	.word	0xffffffff
	.align		4
        /*0008*/ 	.word	0x00000000
	.align		4
        /*000c*/ 	.word	0xfffffffe
	.align		4
        /*0010*/ 	.word	0x00000000
	.align		4
        /*0014*/ 	.word	0xfffffffd
	.align		4
        /*0018*/ 	.word	0x00000000
	.align		4
        /*001c*/ 	.word	0xfffffffc


//--------------------- .text._Z10calcMyAreaddiPd --------------------------
	.section	.text._Z10calcMyAreaddiPd,"ax",@progbits
	.align	128
        .global         _Z10calcMyAreaddiPd
        .type           _Z10calcMyAreaddiPd,@function
        .size           _Z10calcMyAreaddiPd,(.L_x_30 - _Z10calcMyAreaddiPd)
        .other          _Z10calcMyAreaddiPd,@"STO_CUDA_ENTRY STV_DEFAULT"
_Z10calcMyAreaddiPd:
.text._Z10calcMyAreaddiPd:
[----:B------:R-:W-:Y:S01]  /*0000*/  LDC R1, c[0x0][0x37c] ;  /* 0x0000df00ff017b82 */ /* 0x000fe20000000800 */
[----:B------:R-:W0:Y:S07]  /*0010*/  S2R R0, SR_CTAID.X ;  /* 0x0000000000007919 */ /* 0x000e2e0000002500 */
[----:B------:R-:W0:Y:S01]  /*0020*/  LDC R3, c[0x0][0x360] ;  /* 0x0000d800ff037b82 */ /* 0x000e220000000800 */
[----:B------:R-:W1:Y:S01]  /*0030*/  LDCU UR4, c[0x0][0x390] ;  /* 0x00007200ff0477ac */ /* 0x000e620008000800 */
[----:B------:R-:W2:Y:S01]  /*0040*/  S2R R5, SR_TID.X ;  /* 0x0000000000057919 */ /* 0x000ea20000002100 */
[----:B0-----:R-:W-:-:S04]  /*0050*/  IMAD R2, R0, R3, RZ ;  /* 0x0000000300027224 */ /* 0x001fc800078e02ff */
[----:B--2---:R-:W-:-:S05]  /*0060*/  IMAD.IADD R4, R2, 0x1, R5 ;  /* 0x0000000102047824 */ /* 0x004fca00078e0205 */
[----:B-1----:R-:W-:-:S13]  /*0070*/  ISETP.GE.AND P0, PT, R4, UR4, PT ;  /* 0x0000000404007c0c */ /* 0x002fda000bf06270 */
[----:B------:R-:W-:Y:S05]  /*0080*/  @P0 EXIT ;  /* 0x000000000000094d */ /* 0x000fea0003800000 */
[----:B------:R-:W0:Y:S01]  /*0090*/  LDC.64 R8, c[0x0][0x380] ;  /* 0x0000e000ff087b82 */ /* 0x000e220000000a00 */
[----:B------:R-:W0:Y:S01]  /*00a0*/  I2F.F64 R12, R4 ;  /* 0x00000004000c7312 */ /* 0x000e220000201c00 */
[----:B------:R-:W-:Y:S06]  /*00b0*/  BSSY.RECONVERGENT B0, `(.L_x_0) ;  /* 0x000000c000007945 */ /* 0x000fec0003800200 */
[----:B------:R-:W0:Y:S02]  /*00c0*/  LDC.64 R6, c[0x0][0x388] ;  /* 0x0000e200ff067b82 */ /* 0x000e240000000a00 */
[----:B0-----:R-:W-:-:S08]  /*00d0*/  DFMA R12, R12, R6, R8 ;  /* 0x000000060c0c722b */ /* 0x001fd00000000008 */
[----:B------:R-:W-:-:S14]  /*00e0*/  DSETP.NEU.AND P0, PT, R12, RZ, PT ;  /* 0x000000ff0c00722a */ /* 0x000fdc0003f0d000 */
[----:B------:R-:W-:Y:S01]  /*00f0*/  @!P0 CS2R R16, SRZ ;  /* 0x0000000000108805 */ /* 0x000fe2000001ff00 */
[----:B------:R-:W-:Y:S06]  /*0100*/  @!P0 BRA `(.L_x_1) ;  /* 0x0000000000188947 */ /* 0x000fec0003800000 */
[----:B------:R-:W-:Y:S01]  /*0110*/  DADD R20, -RZ, |R12| ;  /* 0x00000000ff147229 */ /* 0x000fe2000000050c */
[----:B------:R-:W-:-:S10]  /*0120*/  MOV R4, 0x140 ;  /* 0x0000014000047802 */ /* 0x000fd40000000f00 */
[----:B------:R-:W-:Y:S05]  /*0130*/  CALL.REL.NOINC `($_Z10calcMyAreaddiPd$__internal_accurate_pow) ;  /* 0x00000018005c7944 */ /* 0x000fea0003c00000 */
[----:B------:R-:W-:-:S04]  /*0140*/  ISETP.GE.AND P0, PT, R13, RZ, PT ;  /* 0x000000ff0d00720c */ /* 0x000fc80003f06270 */
[----:B------:R-:W-:Y:S02]  /*0150*/  FSEL R16, R8, RZ, P0 ;  /* 0x000000ff08107208 */ /* 0x000fe40000000000 */
[----:B------:R-:W-:-:S07]  /*0160*/  FSEL R17, R10, -QNAN , P0 ;  /* 0xfff800000a117808 */ /* 0x000fce0000000000 */
.L_x_1:
[----:B------:R-:W-:Y:S05]  /*0170*/  BSYNC.RECONVERGENT B0 ;  /* 0x0000000000007941 */ /* 0x000fea0003800200 */
.L_x_0:
[----:B------:R-:W0:Y:S01]  /*0180*/  MUFU.RCP64H R9, 1.75 ;  /* 0x3ffc000000097908 */ /* 0x000e220000001800 */
[----:B------:R-:W-:Y:S01]  /*0190*/  IMAD.MOV.U32 R6, RZ, RZ, 0x0 ;  /* 0x00000000ff067424 */ /* 0x000fe200078e00ff */
[----:B------:R-:W-:Y:S01]  /*01a0*/  DADD R10, R12, 1.5 ;  /* 0x3ff800000c0a7429 */ /* 0x000fe20000000000 */
[----:B------:R-:W-:Y:S01]  /*01b0*/  IMAD.MOV.U32 R7, RZ, RZ, 0x3ffc0000 ;  /* 0x3ffc0000ff077424 */ /* 0x000fe200078e00ff */
[----:B------:R-:W-:Y:S01]  /*01c0*/  BSSY.RECONVERGENT B0, `(.L_x_2) ;  /* 0x0000013000007945 */ /* 0x000fe20003800200 */
[----:B------:R-:W-:Y:S02]  /*01d0*/  IMAD.MOV.U32 R8, RZ, RZ, RZ ;  /* 0x000000ffff087224 */ /* 0x000fe400078e00ff */
[----:B------:R-:W-:Y:S02]  /*01e0*/  IMAD.MOV.U32 R14, RZ, RZ, -0x748574fc ;  /* 0x8b7a8b04ff0e7424 */ /* 0x000fe400078e00ff */
[----:B------:R-:W-:-:S03]  /*01f0*/  IMAD.MOV.U32 R15, RZ, RZ, 0x3ed0ee25 ;  /* 0x3ed0ee25ff0f7424 */ /* 0x000fc600078e00ff */
[----:B------:R-:W-:-:S04]  /*0200*/  LOP3.LUT R10, R11, 0x7ff00000, RZ, 0xc0, !PT ;  /* 0x7ff000000b0a7812 */ /* 0x000fc800078ec0ff */
[----:B------:R-:W-:Y:S01]  /*0210*/  ISETP.NE.AND P0, PT, R10, 0x7ff00000, PT ;  /* 0x7ff000000a00780c */ /* 0x000fe20003f05270 */
[----:B0-----:R-:W-:-:S08]  /*0220*/  DFMA R6, R8, -R6, 1 ;  /* 0x3ff000000806742b */ /* 0x001fd00000000806 */
[----:B------:R-:W-:-:S08]  /*0230*/  DFMA R6, R6, R6, R6 ;  /* 0x000000060606722b */ /* 0x000fd00000000006 */
[----:B------:R-:W-:-:S08]  /*0240*/  DFMA R8, R8, R6, R8 ;  /* 0x000000060808722b */ /* 0x000fd00000000008 */
[----:B------:R-:W-:-:S08]  /*0250*/  DMUL R6, R8, -0.25 ;  /* 0xbfd0000008067828 */ /* 0x000fd00000000000 */
[----:B------:R-:W-:-:S08]  /*0260*/  DFMA R6, R8, -0.25, R6 ;  /* 0xbfd000000806782b */ /* 0x000fd00000000006 */
[----:B------:R-:W-:Y:S01]  /*0270*/  DMUL R10, R6, R6 ;  /* 0x00000006060a7228 */ /* 0x000fe20000000000 */
[----:B------:R-:W-:Y:S10]  /*0280*/  @P0 BRA `(.L_x_3) ;  /* 0x0000000000180947 */ /* 0x000ff40003800000 */
[----:B------:R-:W-:-:S14]  /*0290*/  DSETP.NAN.AND P0, PT, R12, R12, PT ;  /* 0x0000000c0c00722a */ /* 0x000fdc0003f08000 */
[----:B------:R-:W-:Y:S01]  /*02a0*/  @P0 DADD R16, R12, 1.5 ;  /* 0x3ff800000c100429 */ /* 0x000fe20000000000 */
[----:B------:R-:W-:Y:S10]  /*02b0*/  @P0 BRA `(.L_x_3) ;  /* 0x00000000000c0947 */ /* 0x000ff40003800000 */
[----:B------:R-:W-:-:S14]  /*02c0*/  DSETP.NEU.AND P0, PT, |R12|, +INF , PT ;  /* 0x7ff000000c00742a */ /* 0x000fdc0003f0d200 */
[----:B------:R-:W-:Y:S02]  /*02d0*/  @!P0 IMAD.MOV.U32 R16, RZ, RZ, 0x0 ;  /* 0x00000000ff108424 */ /* 0x000fe400078e00ff */
[----:B------:R-:W-:-:S07]  /*02e0*/  @!P0 IMAD.MOV.U32 R17, RZ, RZ, 0x7ff00000 ;  /* 0x7ff00000ff118424 */ /* 0x000fce00078e00ff */
.L_x_3:
[----:B------:R-:W-:Y:S05]  /*02f0*/  BSYNC.RECONVERGENT B0 ;  /* 0x0000000000007941 */ /* 0x000fea0003800200 */
.L_x_2:
[----:B------:R-:W-:Y:S01]  /*0300*/  UMOV UR4, 0x3ae80f1e ;  /* 0x3ae80f1e00047882 */ /* 0x000fe20000000000 */
[----:B------:R-:W-:Y:S01]  /*0310*/  UMOV UR5, 0x3eb1380b ;  /* 0x3eb1380b00057882 */ /* 0x000fe20000000000 */
[----:B------:R-:W-:Y:S01]  /*0320*/  DADD R18, -R6, -0.25 ;  /* 0xbfd0000006127429 */ /* 0x000fe20000000100 */
[----:B------:R-:W-:Y:S01]  /*0330*/  IMAD.MOV.U32 R22, RZ, RZ, -0x105c611 ;  /* 0xfefa39efff167424 */ /* 0x000fe200078e00ff */
[----:B------:R-:W-:Y:S01]  /*0340*/  DFMA R14, R10, UR4, R14 ;  /* 0x000000040a0e7c2b */ /* 0x000fe2000800000e */
[----:B------:R-:W-:Y:S01]  /*0350*/  UMOV UR4, 0x9f02676f ;  /* 0x9f02676f00047882 */ /* 0x000fe20000000000 */
[----:B------:R-:W-:Y:S01]  /*0360*/  UMOV UR5, 0x3ef3b266 ;  /* 0x3ef3b26600057882 */ /* 0x000fe20000000000 */
[----:B------:R-:W-:Y:S01]  /*0370*/  IMAD.MOV.U32 R23, RZ, RZ, 0x3fe62e42 ;  /* 0x3fe62e42ff177424 */ /* 0x000fe200078e00ff */
[----:B------:R-:W-:Y:S01]  /*0380*/  UMOV UR6, 0x0 ;  /* 0x0000000000067882 */ /* 0x000fe20000000000 */
[----:B------:R-:W-:Y:S01]  /*0390*/  UMOV UR7, 0x40000000 ;  /* 0x4000000000077882 */ /* 0x000fe20000000000 */
[----:B------:R-:W-:Y:S01]  /*03a0*/  DADD R20, R18, R18 ;  /* 0x0000000012147229 */ /* 0x000fe20000000012 */
[----:B------:R-:W-:Y:S01]  /*03b0*/  IMAD.MOV.U32 R24, RZ, RZ, -0x105c611 ;  /* 0xfefa39efff187424 */ /* 0x000fe200078e00ff */
[----:B------:R-:W-:Y:S01]  /*03c0*/  DFMA R14, R10, R14, UR4 ;  /* 0x000000040a0e7e2b */ /* 0x000fe2000800000e */
[----:B------:R-:W-:Y:S01]  /*03d0*/  UMOV UR4, 0xa9ab0956 ;  /* 0xa9ab095600047882 */ /* 0x000fe20000000000 */
[----:B------:R-:W-:Y:S01]  /*03e0*/  UMOV UR5, 0x3f1745cb ;  /* 0x3f1745cb00057882 */ /* 0x000fe20000000000 */
[----:B------:R-:W-:Y:S01]  /*03f0*/  DFMA R18, R22, UR6, R6 ;  /* 0x0000000616127c2b */ /* 0x000fe20008000006 */
[----:B------:R-:W-:Y:S01]  /*0400*/  IMAD.MOV.U32 R25, RZ, RZ, 0x3fe62e42 ;  /* 0x3fe62e42ff197424 */ /* 0x000fe200078e00ff */
[----:B------:R-:W-:Y:S01]  /*0410*/  FSETP.GEU.AND P1, PT, |R13|, 6.5827683646048100446e-37, PT ;  /* 0x036000000d00780b */ /* 0x000fe20003f2e200 */
[----:B------:R-:W-:Y:S01]  /*0420*/  DFMA R20, -R6, -0.25, R20 ;  /* 0xbfd000000614782b */ /* 0x000fe20000000114 */
[----:B------:R-:W-:Y:S01]  /*0430*/  BSSY.RECONVERGENT B0, `(.L_x_4) ;  /* 0x000002d000007945 */ /* 0x000fe20003800200 */
[----:B------:R-:W-:Y:S01]  /*0440*/  DFMA R14, R10, R14, UR4 ;  /* 0x000000040a0e7e2b */ /* 0x000fe2000800000e */
[----:B------:R-:W-:Y:S01]  /*0450*/  UMOV UR4, 0x2d1b5154 ;  /* 0x2d1b515400047882 */ /* 0x000fe20000000000 */
[----:B------:R-:W-:-:S04]  /*0460*/  UMOV UR5, 0x3f3c71c7 ;  /* 0x3f3c71c700057882 */ /* 0x000fc80000000000 */
[----:B------:R-:W-:Y:S02]  /*0470*/  DMUL R20, R8, R20 ;  /* 0x0000001408147228 */ /* 0x000fe40000000000 */
[----:B------:R-:W-:Y:S01]  /*0480*/  DFMA R14, R10, R14, UR4 ;  /* 0x000000040a0e7e2b */ /* 0x000fe2000800000e */
[----:B------:R-:W-:Y:S01]  /*0490*/  UMOV UR4, 0x923be72d ;  /* 0x923be72d00047882 */ /* 0x000fe20000000000 */
[----:B------:R-:W-:-:S06]  /*04a0*/  UMOV UR5, 0x3f624924 ;  /* 0x3f62492400057882 */ /* 0x000fcc0000000000 */
[----:B------:R-:W-:Y:S01]  /*04b0*/  DFMA R14, R10, R14, UR4 ;  /* 0x000000040a0e7e2b */ /* 0x000fe2000800000e */
[----:B------:R-:W-:Y:S01]  /*04c0*/  UMOV UR4, 0x9999a3c4 ;  /* 0x9999a3c400047882 */ /* 0x000fe20000000000 */
[----:B------:R-:W-:-:S06]  /*04d0*/  UMOV UR5, 0x3f899999 ;  /* 0x3f89999900057882 */ /* 0x000fcc0000000000 */
[----:B------:R-:W-:Y:S01]  /*04e0*/  DFMA R14, R10, R14, UR4 ;  /* 0x000000040a0e7e2b */ /* 0x000fe2000800000e */
[----:B------:R-:W-:Y:S01]  /*04f0*/  UMOV UR4, 0x55555554 ;  /* 0x5555555400047882 */ /* 0x000fe20000000000 */
[----:B------:R-:W-:-:S06]  /*0500*/  UMOV UR5, 0x3fb55555 ;  /* 0x3fb5555500057882 */ /* 0x000fcc0000000000 */
[----:B------:R-:W-:Y:S02]  /*0510*/  DFMA R22, R10, R14, UR4 ;  /* 0x000000040a167e2b */ /* 0x000fe4000800000e */
[----:B------:R-:W-:-:S06]  /*0520*/  DFMA R14, -R24, 2, R18 ;  /* 0x40000000180e782b */ /* 0x000fcc0000000112 */
[----:B------:R-:W-:Y:S02]  /*0530*/  DMUL R22, R10, R22 ;  /* 0x000000160a167228 */ /* 0x000fe40000000000 */
[----:B------:R-:W-:-:S06]  /*0540*/  DADD R14, -R6, R14 ;  /* 0x00000000060e7229 */ /* 0x000fcc000000010e */
[----:B------:R-:W-:Y:S01]  /*0550*/  DFMA R20, R6, R22, R20 ;  /* 0x000000160614722b */ /* 0x000fe20000000014 */
[----:B------:R-:W-:Y:S02]  /*0560*/  IMAD.MOV.U32 R6, RZ, RZ, 0x3b39803f ;  /* 0x3b39803fff067424 */ /* 0x000fe400078e00ff */
[----:B------:R-:W-:-:S05]  /*0570*/  IMAD.MOV.U32 R7, RZ, RZ, 0x3c7abc9e ;  /* 0x3c7abc9eff077424 */ /* 0x000fca00078e00ff */
[----:B------:R-:W-:-:S08]  /*0580*/  DADD R14, R20, -R14 ;  /* 0x00000000140e7229 */ /* 0x000fd0000000080e */
[----:B------:R-:W-:Y:S01]  /*0590*/  DFMA R14, R6, UR6, R14 ;  /* 0x00000006060e7c2b */ /* 0x000fe2000800000e */
[----:B------:R-:W-:-:S07]  /*05a0*/  IMAD.MOV.U32 R6, RZ, RZ, 0x1 ;  /* 0x00000001ff067424 */ /* 0x000fce00078e00ff */
[----:B------:R-:W-:-:S06]  /*05b0*/  DADD R18, R18, R14 ;  /* 0x0000000012127229 */ /* 0x000fcc000000000e */
[----:B------:R-:W0:Y:S02]  /*05c0*/  MUFU.RCP64H R7, R19 ;  /* 0x0000001300077308 */ /* 0x000e240000001800 */
[----:B0-----:R-:W-:-:S08]  /*05d0*/  DFMA R8, -R18, R6, 1 ;  /* 0x3ff000001208742b */ /* 0x001fd00000000106 */
[----:B------:R-:W-:-:S08]  /*05e0*/  DFMA R8, R8, R8, R8 ;  /* 0x000000080808722b */ /* 0x000fd00000000008 */
[----:B------:R-:W-:-:S08]  /*05f0*/  DFMA R8, R6, R8, R6 ;  /* 0x000000080608722b */ /* 0x000fd00000000006 */
[----:B------:R-:W-:-:S08]  /*0600*/  DFMA R6, -R18, R8, 1 ;  /* 0x3ff000001206742b */ /* 0x000fd00000000108 */
[----:B------:R-:W-:-:S08]  /*0610*/  DFMA R6, R8, R6, R8 ;  /* 0x000000060806722b */ /* 0x000fd00000000008 */
[----:B------:R-:W-:-:S08]  /*0620*/  DMUL R14, R12, R6 ;  /* 0x000000060c0e7228 */ /* 0x000fd00000000000 */
[----:B------:R-:W-:-:S08]  /*0630*/  DFMA R8, -R18, R14, R12 ;  /* 0x0000000e1208722b */ /* 0x000fd0000000010c */
[----:B------:R-:W-:-:S10]  /*0640*/  DFMA R14, R6, R8, R14 ;  /* 0x00000008060e722b */ /* 0x000fd4000000000e */
[----:B------:R-:W-:-:S05]  /*0650*/  FFMA R4, RZ, R19, R15 ;  /* 0x00000013ff047223 */ /* 0x000fca000000000f */
[----:B------:R-:W-:-:S13]  /*0660*/  FSETP.GT.AND P0, PT, |R4|, 1.469367938527859385e-39, PT ;  /* 0x001000000400780b */ /* 0x000fda0003f04200 */
[----:B------:R-:W-:Y:S05]  /*0670*/  @P0 BRA P1, `(.L_x_5) ;  /* 0x0000000000200947 */ /* 0x000fea0000800000 */
[----:B------:R-:W-:Y:S01]  /*0680*/  IMAD.MOV.U32 R8, RZ, RZ, R12 ;  /* 0x000000ffff087224 */ /* 0x000fe200078e000c */
[----:B------:R-:W-:Y:S01]  /*0690*/  MOV R4, 0x6e0 ;  /* 0x000006e000047802 */ /* 0x000fe20000000f00 */
[----:B------:R-:W-:Y:S02]  /*06a0*/  IMAD.MOV.U32 R9, RZ, RZ, R13 ;  /* 0x000000ffff097224 */ /* 0x000fe400078e000d */
[----:B------:R-:W-:Y:S02]  /*06b0*/  IMAD.MOV.U32 R6, RZ, RZ, R18 ;  /* 0x000000ffff067224 */ /* 0x000fe400078e0012 */
[----:B------:R-:W-:-:S07]  /*06c0*/  IMAD.MOV.U32 R7, RZ, RZ, R19 ;  /* 0x000000ffff077224 */ /* 0x000fce00078e0013 */
[----:B------:R-:W-:Y:S05]  /*06d0*/  CALL.REL.NOINC `($__internal_0_$__cuda_sm20_div_rn_f64_full) ;  /* 0x0000000c00787944 */ /* 0x000fea0003c00000 */
[----:B------:R-:W-:Y:S01]  /*06e0*/  IMAD.MOV.U32 R14, RZ, RZ, R8 ;  /* 0x000000ffff0e7224 */ /* 0x000fe200078e0008 */
[----:B------:R-:W-:-:S07]  /*06f0*/  MOV R15, R9 ;  /* 0x00000009000f7202 */ /* 0x000fce0000000f00 */
.L_x_5:
[----:B------:R-:W-:Y:S05]  /*0700*/  BSYNC.RECONVERGENT B0 ;  /* 0x0000000000007941 */ /* 0x000fea0003800200 */
.L_x_4:
[----:B------:R-:W0:Y:S01]  /*0710*/  MUFU.RCP64H R9, 3.09999847412109375 ;  /* 0x4008cccc00097908 */ /* 0x000e220000001800 */
[----:B------:R-:W-:Y:S01]  /*0720*/  IMAD.MOV.U32 R6, RZ, RZ, -0x33333333 ;  /* 0xcccccccdff067424 */ /* 0x000fe200078e00ff */
[----:B------:R-:W-:Y:S01]  /*0730*/  FSETP.GEU.AND P1, PT, |R17|, 6.5827683646048100446e-37, PT ;  /* 0x036000001100780b */ /* 0x000fe20003f2e200 */
[----:B------:R-:W-:Y:S01]  /*0740*/  IMAD.MOV.U32 R7, RZ, RZ, 0x4008cccc ;  /* 0x4008ccccff077424 */ /* 0x000fe200078e00ff */
[----:B------:R-:W-:Y:S01]  /*0750*/  BSSY.RECONVERGENT B0, `(.L_x_6) ;  /* 0x0000015000007945 */ /* 0x000fe20003800200 */
[----:B------:R-:W-:-:S06]  /*0760*/  IMAD.MOV.U32 R8, RZ, RZ, 0x1 ;  /* 0x00000001ff087424 */ /* 0x000fcc00078e00ff */
[----:B0-----:R-:W-:-:S08]  /*0770*/  DFMA R10, R8, -R6, 1 ;  /* 0x3ff00000080a742b */ /* 0x001fd00000000806 */
[----:B------:R-:W-:-:S08]  /*0780*/  DFMA R10, R10, R10, R10 ;  /* 0x0000000a0a0a722b */ /* 0x000fd0000000000a */
[----:B------:R-:W-:-:S08]  /*0790*/  DFMA R10, R8, R10, R8 ;  /* 0x0000000a080a722b */ /* 0x000fd00000000008 */
[----:B------:R-:W-:-:S08]  /*07a0*/  DFMA R8, R10, -R6, 1 ;  /* 0x3ff000000a08742b */ /* 0x000fd00000000806 */
[----:B------:R-:W-:-:S08]  /*07b0*/  DFMA R8, R10, R8, R10 ;  /* 0x000000080a08722b */ /* 0x000fd0000000000a */
[----:B------:R-:W-:-:S08]  /*07c0*/  DMUL R10, R8, R16 ;  /* 0x00000010080a7228 */ /* 0x000fd00000000000 */
[----:B------:R-:W-:-:S08]  /*07d0*/  DFMA R6, R10, -R6, R16 ;  /* 0x800000060a06722b */ /* 0x000fd00000000010 */
[----:B------:R-:W-:-:S10]  /*07e0*/  DFMA R6, R8, R6, R10 ;  /* 0x000000060806722b */ /* 0x000fd4000000000a */
[----:B------:R-:W-:-:S05]  /*07f0*/  FFMA R4, RZ, 2.1374998092651367188, R7 ;  /* 0x4008ccccff047823 */ /* 0x000fca0000000007 */
[----:B------:R-:W-:-:S13]  /*0800*/  FSETP.GT.AND P0, PT, |R4|, 1.469367938527859385e-39, PT ;  /* 0x001000000400780b */ /* 0x000fda0003f04200 */
[----:B------:R-:W-:Y:S05]  /*0810*/  @P0 BRA P1, `(.L_x_7) ;  /* 0x0000000000200947 */ /* 0x000fea0000800000 */
[----:B------:R-:W-:Y:S01]  /*0820*/  IMAD.MOV.U32 R8, RZ, RZ, R16 ;  /* 0x000000ffff087224 */ /* 0x000fe200078e0010 */
[----:B------:R-:W-:Y:S01]  /*0830*/  MOV R4, 0x880 ;  /* 0x0000088000047802 */ /* 0x000fe20000000f00 */
[----:B------:R-:W-:Y:S02]  /*0840*/  IMAD.MOV.U32 R9, RZ, RZ, R17 ;  /* 0x000000ffff097224 */ /* 0x000fe400078e0011 */
[----:B------:R-:W-:Y:S02]  /*0850*/  IMAD.MOV.U32 R6, RZ, RZ, -0x33333333 ;  /* 0xcccccccdff067424 */ /* 0x000fe400078e00ff */
[----:B------:R-:W-:-:S07]  /*0860*/  IMAD.MOV.U32 R7, RZ, RZ, 0x4008cccc ;  /* 0x4008ccccff077424 */ /* 0x000fce00078e00ff */
[----:B------:R-:W-:Y:S05]  /*0870*/  CALL.REL.NOINC `($__internal_0_$__cuda_sm20_div_rn_f64_full) ;  /* 0x0000000c00107944 */ /* 0x000fea0003c00000 */
[----:B------:R-:W-:Y:S02]  /*0880*/  IMAD.MOV.U32 R6, RZ, RZ, R8 ;  /* 0x000000ffff067224 */ /* 0x000fe400078e0008 */
[----:B------:R-:W-:-:S07]  /*0890*/  IMAD.MOV.U32 R7, RZ, RZ, R9 ;  /* 0x000000ffff077224 */ /* 0x000fce00078e0009 */
.L_x_7:
[----:B------:R-:W-:Y:S05]  /*08a0*/  BSYNC.RECONVERGENT B0 ;  /* 0x0000000000007941 */ /* 0x000fea0003800200 */
.L_x_6:
[----:B------:R-:W0:Y:S01]  /*08b0*/  LDCU.64 UR4, c[0x0][0x388] ;  /* 0x00007100ff0477ac */ /* 0x000e220008000a00 */
[----:B------:R-:W-:Y:S01]  /*08c0*/  DSETP.NEU.AND P0, PT, R12, 1, PT ;  /* 0x3ff000000c00742a */ /* 0x000fe20003f0d000 */
[----:B------:R-:W-:Y:S05]  /*08d0*/  BSSY.RECONVERGENT B0, `(.L_x_8) ;  /* 0x000000e000007945 */ /* 0x000fea0003800200 */
[----:B------:R-:W-:Y:S02]  /*08e0*/  FSEL R6, R6, 3450153.25, P0 ;  /* 0x4a5294a506067808 */ /* 0x000fe40000000000 */
[----:B------:R-:W-:-:S06]  /*08f0*/  FSEL R7, R7, 1.661290287971496582, P0 ;  /* 0x3fd4a52907077808 */ /* 0x000fcc0000000000 */
[----:B------:R-:W-:Y:S02]  /*0900*/  DADD R14, -R14, R6 ;  /* 0x000000000e0e7229 */ /* 0x000fe40000000106 */
[----:B0-----:R-:W-:-:S08]  /*0910*/  DADD R16, R12, UR4 ;  /* 0x000000040c107e29 */ /* 0x001fd00008000000 */
        /* <DEDUP_REMOVED lines=9> */
.L_x_9:
[----:B------:R-:W-:Y:S05]  /*09b0*/  BSYNC.RECONVERGENT B0 ;  /* 0x0000000000007941 */ /* 0x000fea0003800200 */
.L_x_8:
[----:B------:R-:W0:Y:S01]  /*09c0*/  MUFU.RCP64H R13, 3.09999847412109375 ;  /* 0x4008cccc000d7908 */ /* 0x000e220000001800 */
[----:B------:R-:W-:Y:S01]  /*09d0*/  IMAD.MOV.U32 R6, RZ, RZ, -0x33333333 ;  /* 0xcccccccdff067424 */ /* 0x000fe200078e00ff */
[----:B------:R-:W-:Y:S01]  /*09e0*/  BSSY.RECONVERGENT B0, `(.L_x_10) ;  /* 0x0000012000007945 */ /* 0x000fe20003800200 */
[----:B------:R-:W-:Y:S02]  /*09f0*/  IMAD.MOV.U32 R7, RZ, RZ, 0x4008cccc ;  /* 0x4008ccccff077424 */ /* 0x000fe400078e00ff */
[----:B------:R-:W-:-:S06]  /*0a00*/  IMAD.MOV.U32 R12, RZ, RZ, 0x1 ;  /* 0x00000001ff0c7424 */ /* 0x000fcc00078e00ff */
[----:B0-----:R-:W-:-:S08]  /*0a10*/  DFMA R10, R12, -R6, 1 ;  /* 0x3ff000000c0a742b */ /* 0x001fd00000000806 */
[----:B------:R-:W-:Y:S02]  /*0a20*/  DFMA R20, R10, R10, R10 ;  /* 0x0000000a0a14722b */ /* 0x000fe4000000000a */
[----:B------:R-:W-:-:S06]  /*0a30*/  DADD R10, R16, 1.5 ;  /* 0x3ff80000100a7429 */ /* 0x000fcc0000000000 */
[----:B------:R-:W-:-:S04]  /*0a40*/  DFMA R20, R12, R20, R12 ;  /* 0x000000140c14722b */ /* 0x000fc8000000000c */
[----:B------:R-:W-:-:S04]  /*0a50*/  LOP3.LUT R10, R11, 0x7ff00000, RZ, 0xc0, !PT ;  /* 0x7ff000000b0a7812 */ /* 0x000fc800078ec0ff */
[----:B------:R-:W-:Y:S01]  /*0a60*/  ISETP.NE.AND P0, PT, R10, 0x7ff00000, PT ;  /* 0x7ff000000a00780c */ /* 0x000fe20003f05270 */
[----:B------:R-:W-:-:S08]  /*0a70*/  DFMA R12, R20, -R6, 1 ;  /* 0x3ff00000140c742b */ /* 0x000fd00000000806 */
[----:B------:R-:W-:-:S04]  /*0a80*/  DFMA R12, R20, R12, R20 ;  /* 0x0000000c140c722b */ /* 0x000fc80000000014 */
[----:B------:R-:W-:Y:S07]  /*0a90*/  @P0 BRA `(.L_x_11) ;  /* 0x0000000000180947 */ /* 0x000fee0003800000 */
[----:B------:R-:W-:-:S14]  /*0aa0*/  DSETP.NAN.AND P0, PT, R16, R16, PT ;  /* 0x000000101000722a */ /* 0x000fdc0003f08000 */
[----:B------:R-:W-:Y:S01]  /*0ab0*/  @P0 DADD R8, R16, 1.5 ;  /* 0x3ff8000010080429 */ /* 0x000fe20000000000 */
[----:B------:R-:W-:Y:S10]  /*0ac0*/  @P0 BRA `(.L_x_11) ;  /* 0x00000000000c0947 */ /* 0x000ff40003800000 */
[----:B------:R-:W-:-:S14]  /*0ad0*/  DSETP.NEU.AND P0, PT, |R16|, +INF , PT ;  /* 0x7ff000001000742a */ /* 0x000fdc0003f0d200 */
[----:B------:R-:W-:Y:S02]  /*0ae0*/  @!P0 IMAD.MOV.U32 R8, RZ, RZ, 0x0 ;  /* 0x00000000ff088424 */ /* 0x000fe400078e00ff */
[----:B------:R-:W-:-:S07]  /*0af0*/  @!P0 IMAD.MOV.U32 R9, RZ, RZ, 0x7ff00000 ;  /* 0x7ff00000ff098424 */ /* 0x000fce00078e00ff */
.L_x_11:
[----:B------:R-:W-:Y:S05]  /*0b00*/  BSYNC.RECONVERGENT B0 ;  /* 0x0000000000007941 */ /* 0x000fea0003800200 */
.L_x_10:
[----:B------:R-:W-:Y:S01]  /*0b10*/  DMUL R10, R12, R8 ;  /* 0x000000080c0a7228 */ /* 0x000fe20000000000 */
[----:B------:R-:W-:Y:S01]  /*0b20*/  FSETP.GEU.AND P2, PT, |R9|, 6.5827683646048100446e-37, PT ;  /* 0x036000000900780b */ /* 0x000fe20003f4e200 */
[----:B------:R-:W-:Y:S01]  /*0b30*/  BSSY.RECONVERGENT B0, `(.L_x_12) ;  /* 0x000000d000007945 */ /* 0x000fe20003800200 */
[----:B------:R-:W-:-:S05]  /*0b40*/  DSETP.NEU.AND P1, PT, R16, 1, PT ;  /* 0x3ff000001000742a */ /* 0x000fca0003f2d000 */
[----:B------:R-:W-:-:S08]  /*0b50*/  DFMA R6, R10, -R6, R8 ;  /* 0x800000060a06722b */ /* 0x000fd00000000008 */
[----:B------:R-:W-:-:S10]  /*0b60*/  DFMA R6, R12, R6, R10 ;  /* 0x000000060c06722b */ /* 0x000fd4000000000a */
[----:B------:R-:W-:-:S05]  /*0b70*/  FFMA R4, RZ, 2.1374998092651367188, R7 ;  /* 0x4008ccccff047823 */ /* 0x000fca0000000007 */
[----:B------:R-:W-:-:S13]  /*0b80*/  FSETP.GT.AND P0, PT, |R4|, 1.469367938527859385e-39, PT ;  /* 0x001000000400780b */ /* 0x000fda0003f04200 */
[----:B------:R-:W-:Y:S05]  /*0b90*/  @P0 BRA P2, `(.L_x_13) ;  /* 0x0000000000180947 */ /* 0x000fea0001000000 */
[----:B------:R-:W-:Y:S01]  /*0ba0*/  IMAD.MOV.U32 R6, RZ, RZ, -0x33333333 ;  /* 0xcccccccdff067424 */ /* 0x000fe200078e00ff */
[----:B------:R-:W-:Y:S01]  /*0bb0*/  MOV R4, 0xbe0 ;  /* 0x00000be000047802 */ /* 0x000fe20000000f00 */
[----:B------:R-:W-:-:S07]  /*0bc0*/  IMAD.MOV.U32 R7, RZ, RZ, 0x4008cccc ;  /* 0x4008ccccff077424 */ /* 0x000fce00078e00ff */
[----:B------:R-:W-:Y:S05]  /*0bd0*/  CALL.REL.NOINC `($__internal_0_$__cuda_sm20_div_rn_f64_full) ;  /* 0x0000000800387944 */ /* 0x000fea0003c00000 */
[----:B------:R-:W-:Y:S01]  /*0be0*/  MOV R6, R8 ;  /* 0x0000000800067202 */ /* 0x000fe20000000f00 */
[----:B------:R-:W-:-:S07]  /*0bf0*/  IMAD.MOV.U32 R7, RZ, RZ, R9 ;  /* 0x000000ffff077224 */ /* 0x000fce00078e0009 */
.L_x_13:
[----:B------:R-:W-:Y:S05]  /*0c00*/  BSYNC.RECONVERGENT B0 ;  /* 0x0000000000007941 */ /* 0x000fea0003800200 */
.L_x_12:
[----:B------:R-:W0:Y:S01]  /*0c10*/  MUFU.RCP64H R9, R19 ;  /* 0x0000001300097308 */ /* 0x000e220000001800 */
[----:B------:R-:W-:Y:S01]  /*0c20*/  IMAD.MOV.U32 R8, RZ, RZ, 0x1 ;  /* 0x00000001ff087424 */ /* 0x000fe200078e00ff */
[----:B------:R-:W-:Y:S01]  /*0c30*/  FSETP.GEU.AND P2, PT, |R17|, 6.5827683646048100446e-37, PT ;  /* 0x036000001100780b */ /* 0x000fe20003f4e200 */
[----:B------:R-:W-:Y:S04]  /*0c40*/  BSSY.RECONVERGENT B0, `(.L_x_14) ;  /* 0x0000014000007945 */ /* 0x000fe80003800200 */
[----:B0-----:R-:W-:-:S08]  /*0c50*/  DFMA R10, -R18, R8, 1 ;  /* 0x3ff00000120a742b */ /* 0x001fd00000000108 */
[----:B------:R-:W-:-:S08]  /*0c60*/  DFMA R10, R10, R10, R10 ;  /* 0x0000000a0a0a722b */ /* 0x000fd0000000000a */
[----:B------:R-:W-:-:S08]  /*0c70*/  DFMA R10, R8, R10, R8 ;  /* 0x0000000a080a722b */ /* 0x000fd00000000008 */
[----:B------:R-:W-:-:S08]  /*0c80*/  DFMA R8, -R18, R10, 1 ;  /* 0x3ff000001208742b */ /* 0x000fd0000000010a */
[----:B------:R-:W-:-:S08]  /*0c90*/  DFMA R12, R10, R8, R10 ;  /* 0x000000080a0c722b */ /* 0x000fd0000000000a */
[----:B------:R-:W-:-:S08]  /*0ca0*/  DMUL R8, R12, R16 ;  /* 0x000000100c087228 */ /* 0x000fd00000000000 */
[----:B------:R-:W-:-:S08]  /*0cb0*/  DFMA R10, -R18, R8, R16 ;  /* 0x00000008120a722b */ /* 0x000fd00000000110 */
[----:B------:R-:W-:Y:S01]  /*0cc0*/  DFMA R8, R12, R10, R8 ;  /* 0x0000000a0c08722b */ /* 0x000fe20000000008 */
[----:B------:R-:W-:Y:S02]  /*0cd0*/  FSEL R12, R6, 3450153.25, P1 ;  /* 0x4a5294a5060c7808 */ /* 0x000fe40000800000 */
[----:B------:R-:W-:-:S07]  /*0ce0*/  FSEL R13, R7, 1.661290287971496582, P1 ;  /* 0x3fd4a529070d7808 */ /* 0x000fce0000800000 */
        /* <DEDUP_REMOVED lines=9> */
.L_x_15:
[----:B------:R-:W-:Y:S05]  /*0d80*/  BSYNC.RECONVERGENT B0 ;  /* 0x0000000000007941 */ /* 0x000fea0003800200 */
.L_x_14:
[----:B------:R-:W0:Y:S01]  /*0d90*/  S2UR UR5, SR_CgaCtaId ;  /* 0x00000000000579c3 */ /* 0x000e220000008800 */
[----:B------:R-:W-:Y:S01]  /*0da0*/  DADD R12, -R8, R12 ;  /* 0x00000000080c7229 */ /* 0x000fe2000000010c */
[----:B------:R-:W1:Y:S01]  /*0db0*/  LDCU.64 UR6, c[0x0][0x388] ;  /* 0x00007100ff0677ac */ /* 0x000e620008000a00 */
[----:B------:R-:W-:Y:S01]  /*0dc0*/  ISETP.NE.AND P0, PT, R5, RZ, PT ;  /* 0x000000ff0500720c */ /* 0x000fe20003f05270 */
[----:B------:R-:W-:-:S05]  /*0dd0*/  UMOV UR4, 0x400 ;  /* 0x0000040000047882 */ /* 0x000fca0000000000 */
[----:B------:R-:W-:-:S08]  /*0de0*/  DADD R12, R14, R12 ;  /* 0x000000000e0c7229 */ /* 0x000fd0000000000c */
[----:B------:R-:W-:Y:S01]  /*0df0*/  DMUL R12, R12, 0.5 ;  /* 0x3fe000000c0c7828 */ /* 0x000fe20000000000 */
[----:B0-----:R-:W-:-:S07]  /*0e00*/  ULEA UR5, UR5, UR4, 0x18 ;  /* 0x0000000405057291 */ /* 0x001fce000f8ec0ff */
[----:B-1----:R-:W-:Y:S01]  /*0e10*/  DFMA R12, R12, UR6, RZ ;  /* 0x000000060c0c7c2b */ /* 0x002fe200080000ff */
[----:B------:R-:W-:-:S06]  /*0e20*/  LEA R5, R5, UR5, 0x3 ;  /* 0x0000000505057c11 */ /* 0x000fcc000f8e18ff */
[----:B------:R0:W-:Y:S01]  /*0e30*/  STS.64 [R5], R12 ;  /* 0x0000000c05007388 */ /* 0x0001e20000000a00 */
[----:B------:R-:W-:Y:S06]  /*0e40*/  BAR.SYNC.DEFER_BLOCKING 0x0 ;  /* 0x0000000000007b1d */ /* 0x000fec0000010000 */
[----:B------:R-:W-:Y:S05]  /*0e50*/  @P0 EXIT ;  /* 0x000000000000094d */ /* 0x000fea0003800000 */
[----:B------:R-:W1:Y:S01]  /*0e60*/  LDC R7, c[0x0][0x370] ;  /* 0x0000dc00ff077b82 */ /* 0x000e620000000800 */
[----:B0-----:R-:W0:Y:S01]  /*0e70*/  LDS.64 R4, [UR5] ;  /* 0x00000005ff047984 */ /* 0x001e220008000a00 */
[----:B------:R-:W2:Y:S06]  /*0e80*/  LDCU.64 UR8, c[0x0][0x358] ;  /* 0x00006b00ff0877ac */ /* 0x000eac0008000a00 */
[----:B------:R-:W3:Y:S01]  /*0e90*/  LDC R9, c[0x0][0x390] ;  /* 0x0000e400ff097b82 */ /* 0x000ee20000000800 */
[----:B-1----:R-:W-:-:S05]  /*0ea0*/  VIADD R7, R7, 0xffffffff ;  /* 0xffffffff07077836 */ /* 0x002fca0000000000 */
[----:B------:R-:W-:-:S13]  /*0eb0*/  ISETP.NE.AND P0, PT, R0, R7, PT ;  /* 0x000000070000720c */ /* 0x000fda0003f05270 */
[----:B---3--:R-:W-:-:S05]  /*0ec0*/  @!P0 IMAD.IADD R3, R9, 0x1, -R2 ;  /* 0x0000000109038824 */ /* 0x008fca00078e0a02 */
[----:B------:R-:W-:-:S13]  /*0ed0*/  ISETP.GE.AND P0, PT, R3, 0x2, PT ;  /* 0x000000020300780c */ /* 0x000fda0003f06270 */
[----:B0-2---:R-:W-:Y:S05]  /*0ee0*/  @!P0 BRA `(.L_x_16) ;  /* 0x0000000400648947 */ /* 0x005fea0003800000 */
[C---:B------:R-:W-:Y:S01]  /*0ef0*/  VIADD R2, R3.reuse, 0xfffffffe ;  /* 0xfffffffe03027836 */ /* 0x040fe20000000000 */
[----:B------:R-:W-:Y:S01]  /*0f00*/  UMOV UR4, 0x1 ;  /* 0x0000000100047882 */ /* 0x000fe20000000000 */
[----:B------:R-:W-:-:S03]  /*0f10*/  VIADD R16, R3, 0xffffffff ;  /* 0xffffffff03107836 */ /* 0x000fc60000000000 */
[----:B------:R-:W-:Y:S02]  /*0f20*/  ISETP.GE.U32.AND P0, PT, R2, 0xf, PT ;  /* 0x0000000f0200780c */ /* 0x000fe40003f06070 */
[----:B------:R-:W-:-:S11]  /*0f30*/  LOP3.LUT R2, R16, 0xf, RZ, 0xc0, !PT ;  /* 0x0000000f10027812 */ /* 0x000fd600078ec0ff */
[----:B------:R-:W-:Y:S05]  /*0f40*/  @!P0 BRA `(.L_x_17) ;  /* 0x00000000008c8947 */ /* 0x000fea0003800000 */
[----:B------:R-:W-:Y:S01]  /*0f50*/  LOP3.LUT R3, R16, 0xfffffff0, RZ, 0xc0, !PT ;  /* 0xfffffff010037812 */ /* 0x000fe200078ec0ff */
[----:B------:R-:W-:Y:S01]  /*0f60*/  UIADD3 UR6, UPT, UPT, UR5, 0x40, URZ ;  /* 0x0000004005067890 */ /* 0x000fe2000fffe0ff */
[----:B------:R-:W-:-:S03]  /*0f70*/  UMOV UR4, URZ ;  /* 0x000000ff00047c82 */ /* 0x000fc60008000000 */
[----:B------:R-:W-:-:S08]  /*0f80*/  IMAD.MOV R3, RZ, RZ, -R3 ;  /* 0x000000ffff037224 */ /* 0x000fd000078e0a03 */
.L_x_18:
[----:B------:R-:W0:Y:S01]  /*0f90*/  LDS.64 R6, [UR6+-0x38] ;  /* 0xffffc806ff067984 */ /* 0x000e220008000a00 */
[----:B------:R-:W-:Y:S01]  /*0fa0*/  VIADD R3, R3, 0x10 ;  /* 0x0000001003037836 */ /* 0x000fe20000000000 */
[----:B------:R-:W-:Y:S02]  /*0fb0*/  UIADD3 UR4, UPT, UPT, UR4, 0x10, URZ ;  /* 0x0000001004047890 */ /* 0x000fe4000fffe0ff */
[----:B------:R-:W1:Y:S02]  /*0fc0*/  LDS.128 R8, [UR6+-0x30] ;  /* 0xffffd006ff087984 */ /* 0x000e640008000c00 */
[----:B------:R-:W-:Y:S02]  /*0fd0*/  ISETP.NE.AND P0, PT, R3, RZ, PT ;  /* 0x000000ff0300720c */ /* 0x000fe40003f05270 */
[----:B------:R-:W2:Y:S01]  /*0fe0*/  LDS.128 R12, [UR6+-0x20] ;  /* 0xffffe006ff0c7984 */ /* 0x000ea20008000c00 */
[----:B0-----:R-:W-:-:S03]  /*0ff0*/  DADD R18, R6, R4 ;  /* 0x0000000006127229 */ /* 0x001fc60000000004 */
[----:B------:R-:W0:Y:S05]  /*1000*/  LDS.128 R4, [UR6+-0x10] ;  /* 0xfffff006ff047984 */ /* 0x000e2a0008000c00 */
[----:B-1----:R-:W-:-:S08]  /*1010*/  DADD R8, R18, R8 ;  /* 0x0000000012087229 */ /* 0x002fd00000000008 */
[----:B------:R-:W-:Y:S02]  /*1020*/  DADD R18, R8, R10 ;  /* 0x0000000008127229 */ /* 0x000fe4000000000a */
[----:B------:R-:W1:Y:S06]  /*1030*/  LDS.128 R8, [UR6] ;  /* 0x00000006ff087984 */ /* 0x000e6c0008000c00 */
[----:B--2---:R-:W-:-:S08]  /*1040*/  DADD R12, R18, R12 ;  /* 0x00000000120c7229 */ /* 0x004fd0000000000c */
[----:B------:R-:W-:Y:S02]  /*1050*/  DADD R18, R12, R14 ;  /* 0x000000000c127229 */ /* 0x000fe4000000000e */
[----:B------:R-:W2:Y:S06]  /*1060*/  LDS.128 R12, [UR6+0x10] ;  /* 0x00001006ff0c7984 */ /* 0x000eac0008000c00 */
[----:B0-----:R-:W-:-:S08]  /*1070*/  DADD R4, R18, R4 ;  /* 0x0000000012047229 */ /* 0x001fd00000000004 */
[----:B------:R-:W-:Y:S02]  /*1080*/  DADD R18, R4, R6 ;  /* 0x0000000004127229 */ /* 0x000fe40000000006 */
[----:B------:R-:W0:Y:S06]  /*1090*/  LDS.128 R4, [UR6+0x20] ;  /* 0x00002006ff047984 */ /* 0x000e2c0008000c00 */
[----:B-1----:R-:W-:-:S08]  /*10a0*/  DADD R8, R18, R8 ;  /* 0x0000000012087229 */ /* 0x002fd00000000008 */
[----:B------:R-:W-:Y:S02]  /*10b0*/  DADD R18, R8, R10 ;  /* 0x0000000008127229 */ /* 0x000fe4000000000a */
[----:B------:R-:W1:Y:S06]  /*10c0*/  LDS.128 R8, [UR6+0x30] ;  /* 0x00003006ff087984 */ /* 0x000e6c0008000c00 */
[----:B--2---:R-:W-:-:S08]  /*10d0*/  DADD R12, R18, R12 ;  /* 0x00000000120c7229 */ /* 0x004fd0000000000c */
[----:B------:R-:W-:Y:S01]  /*10e0*/  DADD R12, R12, R14 ;  /* 0x000000000c0c7229 */ /* 0x000fe2000000000e */
[----:B------:R-:W2:Y:S01]  /*10f0*/  LDS.64 R14, [UR6+0x40] ;  /* 0x00004006ff0e7984 */ /* 0x000ea20008000a00 */
[----:B------:R-:W-:-:S06]  /*1100*/  UIADD3 UR6, UPT, UPT, UR6, 0x80, URZ ;  /* 0x0000008006067890 */ /* 0x000fcc000fffe0ff */
[----:B0-----:R-:W-:-:S08]  /*1110*/  DADD R4, R12, R4 ;  /* 0x000000000c047229 */ /* 0x001fd00000000004 */
[----:B------:R-:W-:-:S08]  /*1120*/  DADD R4, R4, R6 ;  /* 0x0000000004047229 */ /* 0x000fd00000000006 */
[----:B-1----:R-:W-:-:S08]  /*1130*/  DADD R4, R4, R8 ;  /* 0x0000000004047229 */ /* 0x002fd00000000008 */
[----:B------:R-:W-:-:S08]  /*1140*/  DADD R4, R4, R10 ;  /* 0x0000000004047229 */ /* 0x000fd0000000000a */
[----:B--2---:R-:W-:Y:S01]  /*1150*/  DADD R4, R4, R14 ;  /* 0x0000000004047229 */ /* 0x004fe2000000000e */
[----:B------:R-:W-:Y:S10]  /*1160*/  @P0 BRA `(.L_x_18) ;  /* 0xfffffffc00880947 */ /* 0x000ff4000383ffff */
[----:B------:R-:W-:-:S12]  /*1170*/  UIADD3 UR4, UPT, UPT, UR4, 0x1, URZ ;  /* 0x0000000104047890 */ /* 0x000fd8000fffe0ff */
.L_x_17:
[----:B------:R-:W-:-:S13]  /*1180*/  ISETP.NE.AND P0, PT, R2, RZ, PT ;  /* 0x000000ff0200720c */ /* 0x000fda0003f05270 */
[----:B------:R-:W-:Y:S05]  /*1190*/  @!P0 BRA `(.L_x_16) ;  /* 0x0000000000b88947 */ /* 0x000fea0003800000 */
[----:B------:R-:W-:Y:S02]  /*11a0*/  ISETP.GE.U32.AND P0, PT, R2, 0x8, PT ;  /* 0x000000080200780c */ /* 0x000fe40003f06070 */
[----:B------:R-:W-:-:S04]  /*11b0*/  LOP3.LUT R14, R16, 0x7, RZ, 0xc0, !PT ;  /* 0x00000007100e7812 */ /* 0x000fc800078ec0ff */
[----:B------:R-:W-:-:S07]  /*11c0*/  ISETP.NE.AND P1, PT, R14, RZ, PT ;  /* 0x000000ff0e00720c */ /* 0x000fce0003f25270 */
[----:B------:R-:W-:Y:S06]  /*11d0*/  @!P0 BRA `(.L_x_19) ;  /* 0x0000000000488947 */ /* 0x000fec0003800000 */
[----:B------:R-:W-:Y:S02]  /*11e0*/  ULEA UR6, UR4, UR5, 0x3 ;  /* 0x0000000504067291 */ /* 0x000fe4000f8e18ff */
[----:B------:R-:W-:-:S07]  /*11f0*/  UIADD3 UR4, UPT, UPT, UR4, 0x8, URZ ;  /* 0x0000000804047890 */ /* 0x000fce000fffe0ff */
[----:B------:R-:W0:Y:S04]  /*1200*/  LDS.64 R8, [UR6] ;  /* 0x00000006ff087984 */ /* 0x000e280008000a00 */
[----:B------:R-:W1:Y:S04]  /*1210*/  LDS.64 R10, [UR6+0x8] ;  /* 0x00000806ff0a7984 */ /* 0x000e680008000a00 */
[----:B------:R-:W2:Y:S04]  /*1220*/  LDS.64 R12, [UR6+0x10] ;  /* 0x00001006ff0c7984 */ /* 0x000ea80008000a00 */
[----:B------:R-:W3:Y:S04]  /*1230*/  LDS.64 R6, [UR6+0x18] ;  /* 0x00001806ff067984 */ /* 0x000ee80008000a00 */
[----:B------:R-:W4:Y:S01]  /*1240*/  LDS.64 R2, [UR6+0x20] ;  /* 0x00002006ff027984 */ /* 0x000f220008000a00 */
[----:B0-----:R-:W-:-:S03]  /*1250*/  DADD R8, R4, R8 ;  /* 0x0000000004087229 */ /* 0x001fc60000000008 */
[----:B------:R-:W0:Y:S05]  /*1260*/  LDS.64 R4, [UR6+0x28] ;  /* 0x00002806ff047984 */ /* 0x000e2a0008000a00 */
[----:B-1----:R-:W-:Y:S01]  /*1270*/  DADD R8, R8, R10 ;  /* 0x0000000008087229 */ /* 0x002fe2000000000a */
[----:B------:R-:W1:Y:S07]  /*1280*/  LDS.64 R10, [UR6+0x30] ;  /* 0x00003006ff0a7984 */ /* 0x000e6e0008000a00 */
[----:B--2---:R-:W-:Y:S01]  /*1290*/  DADD R8, R8, R12 ;  /* 0x0000000008087229 */ /* 0x004fe2000000000c */
[----:B------:R-:W2:Y:S07]  /*12a0*/  LDS.64 R12, [UR6+0x38] ;  /* 0x00003806ff0c7984 */ /* 0x000eae0008000a00 */
[----:B---3--:R-:W-:-:S08]  /*12b0*/  DADD R6, R8, R6 ;  /* 0x0000000008067229 */ /* 0x008fd00000000006 */
[----:B----4-:R-:W-:-:S08]  /*12c0*/  DADD R2, R6, R2 ;  /* 0x0000000006027229 */ /* 0x010fd00000000002 */
[----:B0-----:R-:W-:-:S08]  /*12d0*/  DADD R2, R2, R4 ;  /* 0x0000000002027229 */ /* 0x001fd00000000004 */
[----:B-1----:R-:W-:-:S08]  /*12e0*/  DADD R2, R2, R10 ;  /* 0x0000000002027229 */ /* 0x002fd0000000000a */
[----:B--2---:R-:W-:-:S11]  /*12f0*/  DADD R4, R2, R12 ;  /* 0x0000000002047229 */ /* 0x004fd6000000000c */
.L_x_19:
        /* <DEDUP_REMOVED lines=10> */
[----:B------:R-:W3:Y:S01]  /*13a0*/  LDS.64 R10, [UR6+0x18] ;  /* 0x00001806ff0a7984 */ /* 0x000ee20008000a00 */
[----:B0-----:R-:W-:-:S08]  /*13b0*/  DADD R2, R4, R2 ;  /* 0x0000000004027229 */ /* 0x001fd00000000002 */
[----:B-1----:R-:W-:-:S08]  /*13c0*/  DADD R2, R2, R6 ;  /* 0x0000000002027229 */ /* 0x002fd00000000006 */
[----:B--2---:R-:W-:-:S08]  /*13d0*/  DADD R2, R2, R8 ;  /* 0x0000000002027229 */ /* 0x004fd00000000008 */
[----:B---3--:R-:W-:-:S11]  /*13e0*/  DADD R4, R2, R10 ;  /* 0x0000000002047229 */ /* 0x008fd6000000000a */
.L_x_20:
[----:B------:R-:W-:Y:S05]  /*13f0*/  @!P1 BRA `(.L_x_16) ;  /* 0x0000000000209947 */ /* 0x000fea0003800000 */
[----:B------:R-:W-:Y:S01]  /*1400*/  IMAD.MOV R16, RZ, RZ, -R16 ;  /* 0x000000ffff107224 */ /* 0x000fe200078e0a10 */
[----:B------:R-:W-:-:S12]  /*1410*/  ULEA UR4, UR4, UR5, 0x3 ;  /* 0x0000000504047291 */ /* 0x000fd8000f8e18ff */
.L_x_21:
[----:B------:R-:W0:Y:S01]  /*1420*/  LDS.64 R2, [UR4] ;  /* 0x00000004ff027984 */ /* 0x000e220008000a00 */
[----:B------:R-:W-:Y:S01]  /*1430*/  VIADD R16, R16, 0x1 ;  /* 0x0000000110107836 */ /* 0x000fe20000000000 */
[----:B------:R-:W-:-:S04]  /*1440*/  UIADD3 UR4, UPT, UPT, UR4, 0x8, URZ ;  /* 0x0000000804047890 */ /* 0x000fc8000fffe0ff */
[----:B------:R-:W-:Y:S01]  /*1450*/  ISETP.NE.AND P0, PT, R16, RZ, PT ;  /* 0x000000ff1000720c */ /* 0x000fe20003f05270 */
[----:B0-----:R-:W-:-:S12]  /*1460*/  DADD R4, R2, R4 ;  /* 0x0000000002047229 */ /* 0x001fd80000000004 */
[----:B------:R-:W-:Y:S05]  /*1470*/  @P0 BRA `(.L_x_21) ;  /* 0xfffffffc00e80947 */ /* 0x000fea000383ffff */
.L_x_16:
[----:B------:R-:W0:Y:S02]  /*1480*/  LDC.64 R2, c[0x0][0x398] ;  /* 0x0000e600ff027b82 */ /* 0x000e240000000a00 */
[----:B0-----:R-:W-:-:S05]  /*1490*/  IMAD.WIDE.U32 R2, R0, 0x8, R2 ;  /* 0x0000000800027825 */ /* 0x001fca00078e0002 */
[----:B------:R-:W-:Y:S01]  /*14a0*/  STG.E.64 desc[UR8][R2.64], R4 ;  /* 0x0000000402007986 */ /* 0x000fe2000c101b08 */
[----:B------:R-:W-:Y:S05]  /*14b0*/  EXIT ;  /* 0x000000000000794d */ /* 0x000fea0003800000 */
        .weak           $__internal_0_$__cuda_sm20_div_rn_f64_full
        .type           $__internal_0_$__cuda_sm20_div_rn_f64_full,@function
        .size           $__internal_0_$__cuda_sm20_div_rn_f64_full,($_Z10calcMyAreaddiPd$__internal_accurate_pow - $__internal_0_$__cuda_sm20_div_rn_f64_full)
$__internal_0_$__cuda_sm20_div_rn_f64_full:
[----:B------:R-:W-:Y:S01]  /*14c0*/  IMAD.MOV.U32 R11, RZ, RZ, R9 ;  /* 0x000000ffff0b7224 */ /* 0x000fe200078e0009 */
[C---:B------:R-:W-:Y:S01]  /*14d0*/  FSETP.GEU.AND P0, PT, |R7|.reuse, 1.469367938527859385e-39, PT ;  /* 0x001000000700780b */ /* 0x040fe20003f0e200 */
[----:B------:R-:W-:Y:S01]  /*14e0*/  IMAD.MOV.U32 R10, RZ, RZ, R8 ;  /* 0x000000ffff0a7224 */ /* 0x000fe200078e0008 */
[----:B------:R-:W-:Y:S01]  /*14f0*/  LOP3.LUT R8, R7, 0x800fffff, RZ, 0xc0, !PT ;  /* 0x800fffff07087812 */ /* 0x000fe200078ec0ff */
[----:B------:R-:W-:Y:S01]  /*1500*/  IMAD.MOV.U32 R25, RZ, RZ, 0x1ca00000 ;  /* 0x1ca00000ff197424 */ /* 0x000fe200078e00ff */
[C---:B------:R-:W-:Y:S01]  /*1510*/  FSETP.GEU.AND P3, PT, |R11|.reuse, 1.469367938527859385e-39, PT ;  /* 0x001000000b00780b */ /* 0x040fe20003f6e200 */
[----:B------:R-:W-:Y:S01]  /*1520*/  IMAD.MOV.U32 R28, RZ, RZ, 0x1 ;  /* 0x00000001ff1c7424 */ /* 0x000fe200078e00ff */
[----:B------:R-:W-:Y:S01]  /*1530*/  LOP3.LUT R9, R8, 0x3ff00000, RZ, 0xfc, !PT ;  /* 0x3ff0000008097812 */ /* 0x000fe200078efcff */
[----:B------:R-:W-:Y:S01]  /*1540*/  BSSY.RECONVERGENT B1, `(.L_x_22) ;  /* 0x0000051000017945 */ /* 0x000fe20003800200 */
[----:B------:R-:W-:Y:S02]  /*1550*/  LOP3.LUT R24, R11, 0x7ff00000, RZ, 0xc0, !PT ;  /* 0x7ff000000b187812 */ /* 0x000fe400078ec0ff */
[----:B------:R-:W-:-:S02]  /*1560*/  MOV R8, R6 ;  /* 0x0000000600087202 */ /* 0x000fc40000000f00 */
[C---:B------:R-:W-:Y:S01]  /*1570*/  LOP3.LUT R27, R7.reuse, 0x7ff00000, RZ, 0xc0, !PT ;  /* 0x7ff00000071b7812 */ /* 0x040fe200078ec0ff */
[----:B------:R-:W-:Y:S01]  /*1580*/  @!P0 DMUL R8, R6, 8.98846567431157953865e+307 ;  /* 0x7fe0000006088828 */ /* 0x000fe20000000000 */
[----:B------:R-:W-:Y:S02]  /*1590*/  IMAD.MOV.U32 R26, RZ, RZ, R24 ;  /* 0x000000ffff1a7224 */ /* 0x000fe400078e0018 */
[C---:B------:R-:W-:Y:S01]  /*15a0*/  ISETP.GE.U32.AND P2, PT, R24.reuse, R27, PT ;  /* 0x0000001b1800720c */ /* 0x040fe20003f46070 */
[----:B------:R-:W-:Y:S01]  /*15b0*/  @!P3 IMAD.MOV.U32 R22, RZ, RZ, RZ ;  /* 0x000000ffff16b224 */ /* 0x000fe200078e00ff */
[----:B------:R-:W-:Y:S01]  /*15c0*/  @!P3 LOP3.LUT R21, R7, 0x7ff00000, RZ, 0xc0, !PT ;  /* 0x7ff000000715b812 */ /* 0x000fe200078ec0ff */
[----:B------:R-:W0:Y:S03]  /*15d0*/  MUFU.RCP64H R29, R9 ;  /* 0x00000009001d7308 */ /* 0x000e260000001800 */
[----:B------:R-:W-:-:S02]  /*15e0*/  @!P3 ISETP.GE.U32.AND P4, PT, R24, R21, PT ;  /* 0x000000151800b20c */ /* 0x000fc40003f86070 */
[C---:B------:R-:W-:Y:S02]  /*15f0*/  SEL R21, R25.reuse, 0x63400000, !P2 ;  /* 0x6340000019157807 */ /* 0x040fe40005000000 */
[----:B------:R-:W-:Y:S02]  /*1600*/  @!P3 SEL R23, R25, 0x63400000, !P4 ;  /* 0x634000001917b807 */ /* 0x000fe40006000000 */
[--C-:B------:R-:W-:Y:S02]  /*1610*/  LOP3.LUT R21, R21, 0x800fffff, R11.reuse, 0xf8, !PT ;  /* 0x800fffff15157812 */ /* 0x100fe400078ef80b */
[----:B------:R-:W-:Y:S02]  /*1620*/  @!P3 LOP3.LUT R20, R23, 0x80000000, R11, 0xf8, !PT ;  /* 0x800000001714b812 */ /* 0x000fe400078ef80b */
[----:B------:R-:W-:Y:S02]  /*1630*/  @!P0 LOP3.LUT R27, R9, 0x7ff00000, RZ, 0xc0, !PT ;  /* 0x7ff00000091b8812 */ /* 0x000fe400078ec0ff */
[----:B------:R-:W-:Y:S01]  /*1640*/  @!P3 LOP3.LUT R23, R20, 0x100000, RZ, 0xfc, !PT ;  /* 0x001000001417b812 */ /* 0x000fe200078efcff */
[----:B------:R-:W-:-:S06]  /*1650*/  IMAD.MOV.U32 R20, RZ, RZ, R10 ;  /* 0x000000ffff147224 */ /* 0x000fcc00078e000a */
[----:B------:R-:W-:Y:S02]  /*1660*/  @!P3 DFMA R20, R20, 2, -R22 ;  /* 0x400000001414b82b */ /* 0x000fe40000000816 */
[----:B0-----:R-:W-:-:S08]  /*1670*/  DFMA R22, R28, -R8, 1 ;  /* 0x3ff000001c16742b */ /* 0x001fd00000000808 */
[----:B------:R-:W-:Y:S01]  /*1680*/  DFMA R22, R22, R22, R22 ;  /* 0x000000161616722b */ /* 0x000fe20000000016 */
[----:B------:R-:W-:-:S07]  /*1690*/  @!P3 LOP3.LUT R26, R21, 0x7ff00000, RZ, 0xc0, !PT ;  /* 0x7ff00000151ab812 */ /* 0x000fce00078ec0ff */
[----:B------:R-:W-:-:S08]  /*16a0*/  DFMA R28, R28, R22, R28 ;  /* 0x000000161c1c722b */ /* 0x000fd0000000001c */
[----:B------:R-:W-:-:S08]  /*16b0*/  DFMA R30, R28, -R8, 1 ;  /* 0x3ff000001c1e742b */ /* 0x000fd00000000808 */
[----:B------:R-:W-:-:S08]  /*16c0*/  DFMA R30, R28, R30, R28 ;  /* 0x0000001e1c1e722b */ /* 0x000fd0000000001c */
[----:B------:R-:W-:-:S08]  /*16d0*/  DMUL R28, R30, R20 ;  /* 0x000000141e1c7228 */ /* 0x000fd00000000000 */
[----:B------:R-:W-:-:S08]  /*16e0*/  DFMA R22, R28, -R8, R20 ;  /* 0x800000081c16722b */ /* 0x000fd00000000014 */
[----:B------:R-:W-:Y:S01]  /*16f0*/  DFMA R22, R30, R22, R28 ;  /* 0x000000161e16722b */ /* 0x000fe2000000001c */
[----:B------:R-:W-:-:S05]  /*1700*/  VIADD R28, R26, 0xffffffff ;  /* 0xffffffff1a1c7836 */ /* 0x000fca0000000000 */
[----:B------:R-:W-:Y:S01]  /*1710*/  ISETP.GT.U32.AND P0, PT, R28, 0x7feffffe, PT ;  /* 0x7feffffe1c00780c */ /* 0x000fe20003f04070 */
[----:B------:R-:W-:-:S05]  /*1720*/  VIADD R28, R27, 0xffffffff ;  /* 0xffffffff1b1c7836 */ /* 0x000fca0000000000 */
[----:B------:R-:W-:-:S13]  /*1730*/  ISETP.GT.U32.OR P0, PT, R28, 0x7feffffe, P0 ;  /* 0x7feffffe1c00780c */ /* 0x000fda0000704470 */
[----:B------:R-:W-:Y:S05]  /*1740*/  @P0 BRA `(.L_x_23) ;  /* 0x00000000006c0947 */ /* 0x000fea0003800000 */
[----:B------:R-:W-:Y:S01]  /*1750*/  LOP3.LUT R11, R7, 0x7ff00000, RZ, 0xc0, !PT ;  /* 0x7ff00000070b7812 */ /* 0x000fe200078ec0ff */
[----:B------:R-:W-:-:S03]  /*1760*/  IMAD.MOV.U32 R26, RZ, RZ, RZ ;  /* 0x000000ffff1a7224 */ /* 0x000fc600078e00ff */
[CC--:B------:R-:W-:Y:S02]  /*1770*/  VIADDMNMX R10, R24.reuse, -R11.reuse, 0xb9600000, !PT ;  /* 0xb9600000180a7446 */ /* 0x0c0fe4000780090b */
[----:B------:R-:W-:Y:S02]  /*1780*/  ISETP.GE.U32.AND P0, PT, R24, R11, PT ;  /* 0x0000000b1800720c */ /* 0x000fe40003f06070 */
[----:B------:R-:W-:Y:S02]  /*1790*/  VIMNMX R10, PT, PT, R10, 0x46a00000, PT ;  /* 0x46a000000a0a7848 */ /* 0x000fe40003fe0100 */
[----:B------:R-:W-:-:S05]  /*17a0*/  SEL R25, R25, 0x63400000, !P0 ;  /* 0x6340000019197807 */ /* 0x000fca0004000000 */
[----:B------:R-:W-:-:S04]  /*17b0*/  IMAD.IADD R10, R10, 0x1, -R25 ;  /* 0x000000010a0a7824 */ /* 0x000fc800078e0a19 */
[----:B------:R-:W-:-:S06]  /*17c0*/  VIADD R27, R10, 0x7fe00000 ;  /* 0x7fe000000a1b7836 */ /* 0x000fcc0000000000 */
[----:B------:R-:W-:-:S10]  /*17d0*/  DMUL R24, R22, R26 ;  /* 0x0000001a16187228 */ /* 0x000fd40000000000 */
[----:B------:R-:W-:-:S13]  /*17e0*/  FSETP.GTU.AND P0, PT, |R25|, 1.469367938527859385e-39, PT ;  /* 0x001000001900780b */ /* 0x000fda0003f0c200 */
[----:B------:R-:W-:Y:S05]  /*17f0*/  @P0 BRA `(.L_x_24) ;  /* 0x0000000000940947 */ /* 0x000fea0003800000 */
[----:B------:R-:W-:Y:S01]  /*1800*/  DFMA R8, R22, -R8, R20 ;  /* 0x800000081608722b */ /* 0x000fe20000000014 */
[----:B------:R-:W-:-:S09]  /*1810*/  IMAD.MOV.U32 R26, RZ, RZ, RZ ;  /* 0x000000ffff1a7224 */ /* 0x000fd200078e00ff */
[C---:B------:R-:W-:Y:S02]  /*1820*/  FSETP.NEU.AND P0, PT, R9.reuse, RZ, PT ;  /* 0x000000ff0900720b */ /* 0x040fe40003f0d000 */
[----:B------:R-:W-:-:S04]  /*1830*/  LOP3.LUT R7, R9, 0x80000000, R7, 0x48, !PT ;  /* 0x8000000009077812 */ /* 0x000fc800078e4807 */
[----:B------:R-:W-:-:S07]  /*1840*/  LOP3.LUT R27, R7, R27, RZ, 0xfc, !PT ;  /* 0x0000001b071b7212 */ /* 0x000fce00078efcff */
[----:B------:R-:W-:Y:S05]  /*1850*/  @!P0 BRA `(.L_x_24) ;  /* 0x00000000007c8947 */ /* 0x000fea0003800000 */
[----:B------:R-:W-:Y:S02]  /*1860*/  IMAD.MOV R9, RZ, RZ, -R10 ;  /* 0x000000ffff097224 */ /* 0x000fe400078e0a0a */
[----:B------:R-:W-:-:S06]  /*1870*/  IMAD.MOV.U32 R8, RZ, RZ, RZ ;  /* 0x000000ffff087224 */ /* 0x000fcc00078e00ff */
[----:B------:R-:W-:Y:S02]  /*1880*/  DFMA R8, R24, -R8, R22 ;  /* 0x800000081808722b */ /* 0x000fe40000000016 */
[----:B------:R-:W-:-:S04]  /*1890*/  DMUL.RP R22, R22, R26 ;  /* 0x0000001a16167228 */ /* 0x000fc80000008000 */
[----:B------:R-:W-:-:S04]  /*18a0*/  IADD3 R8, PT, PT, -R10, -0x43300000, RZ ;  /* 0xbcd000000a087810 */ /* 0x000fc80007ffe1ff */
[----:B------:R-:W-:Y:S02]  /*18b0*/  FSETP.NEU.AND P0, PT, |R9|, R8, PT ;  /* 0x000000080900720b */ /* 0x000fe40003f0d200 */
[----:B------:R-:W-:Y:S02]  /*18c0*/  LOP3.LUT R7, R23, R7, RZ, 0x3c, !PT ;  /* 0x0000000717077212 */ /* 0x000fe400078e3cff */
[----:B------:R-:W-:Y:S02]  /*18d0*/  FSEL R24, R22, R24, !P0 ;  /* 0x0000001816187208 */ /* 0x000fe40004000000 */
[----:B------:R-:W-:Y:S01]  /*18e0*/  FSEL R25, R7, R25, !P0 ;  /* 0x0000001907197208 */ /* 0x000fe20004000000 */
[----:B------:R-:W-:Y:S06]  /*18f0*/  BRA `(.L_x_24) ;  /* 0x0000000000547947 */ /* 0x000fec0003800000 */
.L_x_23:
[----:B------:R-:W-:-:S14]  /*1900*/  DSETP.NAN.AND P0, PT, R10, R10, PT ;  /* 0x0000000a0a00722a */ /* 0x000fdc0003f08000 */
[----:B------:R-:W-:Y:S05]  /*1910*/  @P0 BRA `(.L_x_25) ;  /* 0x0000000000440947 */ /* 0x000fea0003800000 */
[----:B------:R-:W-:-:S14]  /*1920*/  DSETP.NAN.AND P0, PT, R6, R6, PT ;  /* 0x000000060600722a */ /* 0x000fdc0003f08000 */
[----:B------:R-:W-:Y:S05]  /*1930*/  @P0 BRA `(.L_x_26) ;  /* 0x0000000000300947 */ /* 0x000fea0003800000 */
[----:B------:R-:W-:Y:S01]  /*1940*/  ISETP.NE.AND P0, PT, R26, R27, PT ;  /* 0x0000001b1a00720c */ /* 0x000fe20003f05270 */
[----:B------:R-:W-:Y:S02]  /*1950*/  IMAD.MOV.U32 R24, RZ, RZ, 0x0 ;  /* 0x00000000ff187424 */ /* 0x000fe400078e00ff */
[----:B------:R-:W-:-:S10]  /*1960*/  IMAD.MOV.U32 R25, RZ, RZ, -0x80000 ;  /* 0xfff80000ff197424 */ /* 0x000fd400078e00ff */
[----:B------:R-:W-:Y:S05]  /*1970*/  @!P0 BRA `(.L_x_24) ;  /* 0x0000000000348947 */ /* 0x000fea0003800000 */
[----:B------:R-:W-:Y:S02]  /*1980*/  ISETP.NE.AND P0, PT, R26, 0x7ff00000, PT ;  /* 0x7ff000001a00780c */ /* 0x000fe40003f05270 */
[----:B------:R-:W-:Y:S02]  /*1990*/  LOP3.LUT R25, R11, 0x80000000, R7, 0x48, !PT ;  /* 0x800000000b197812 */ /* 0x000fe400078e4807 */
[----:B------:R-:W-:-:S13]  /*19a0*/  ISETP.EQ.OR P0, PT, R27, RZ, !P0 ;  /* 0x000000ff1b00720c */ /* 0x000fda0004702670 */
[----:B------:R-:W-:Y:S01]  /*19b0*/  @P0 LOP3.LUT R6, R25, 0x7ff00000, RZ, 0xfc, !PT ;  /* 0x7ff0000019060812 */ /* 0x000fe200078efcff */
[----:B------:R-:W-:Y:S01]  /*19c0*/  @!P0 IMAD.MOV.U32 R24, RZ, RZ, RZ ;  /* 0x000000ffff188224 */ /* 0x000fe200078e00ff */
[----:B------:R-:W-:-:S03]  /*19d0*/  @P0 MOV R24, RZ ;  /* 0x000000ff00180202 */ /* 0x000fc60000000f00 */
[----:B------:R-:W-:Y:S01]  /*19e0*/  @P0 IMAD.MOV.U32 R25, RZ, RZ, R6 ;  /* 0x000000ffff190224 */ /* 0x000fe200078e0006 */
[----:B------:R-:W-:Y:S06]  /*19f0*/  BRA `(.L_x_24) ;  /* 0x0000000000147947 */ /* 0x000fec0003800000 */
.L_x_26:
[----:B------:R-:W-:Y:S01]  /*1a00*/  LOP3.LUT R25, R7, 0x80000, RZ, 0xfc, !PT ;  /* 0x0008000007197812 */ /* 0x000fe200078efcff */
[----:B------:R-:W-:Y:S01]  /*1a10*/  IMAD.MOV.U32 R24, RZ, RZ, R6 ;  /* 0x000000ffff187224 */ /* 0x000fe200078e0006 */
[----:B------:R-:W-:Y:S06]  /*1a20*/  BRA `(.L_x_24) ;  /* 0x0000000000087947 */ /* 0x000fec0003800000 */
.L_x_25:
[----:B------:R-:W-:Y:S01]  /*1a30*/  LOP3.LUT R25, R11, 0x80000, RZ, 0xfc, !PT ;  /* 0x000800000b197812 */ /* 0x000fe200078efcff */
[----:B------:R-:W-:-:S07]  /*1a40*/  IMAD.MOV.U32 R24, RZ, RZ, R10 ;  /* 0x000000ffff187224 */ /* 0x000fce00078e000a */
.L_x_24:
[----:B------:R-:W-:Y:S05]  /*1a50*/  BSYNC.RECONVERGENT B1 ;  /* 0x0000000000017941 */ /* 0x000fea0003800200 */
.L_x_22:
[----:B------:R-:W-:Y:S02]  /*1a60*/  IMAD.MOV.U32 R6, RZ, RZ, R4 ;  /* 0x000000ffff067224 */ /* 0x000fe400078e0004 */
[----:B------:R-:W-:Y:S02]  /*1a70*/  IMAD.MOV.U32 R7, RZ, RZ, 0x0 ;  /* 0x00000000ff077424 */ /* 0x000fe400078e00ff */
[----:B------:R-:W-:Y:S02]  /*1a80*/  IMAD.MOV.U32 R8, RZ, RZ, R24 ;  /* 0x000000ffff087224 */ /* 0x000fe400078e0018 */
[----:B------:R-:W-:Y:S01]  /*1a90*/  IMAD.MOV.U32 R9, RZ, RZ, R25 ;  /* 0x000000ffff097224 */ /* 0x000fe200078e0019 */
[----:B------:R-:W-:Y:S06]  /*1aa0*/  RET.REL.NODEC R6 `(_Z10calcMyAreaddiPd) ;  /* 0xffffffe406547950 */ /* 0x000fec0003c3ffff */
        .type           $_Z10calcMyAreaddiPd$__internal_accurate_pow,@function
        .size           $_Z10calcMyAreaddiPd$__internal_accurate_pow,(.L_x_30 - $_Z10calcMyAreaddiPd$__internal_accurate_pow)
$_Z10calcMyAreaddiPd$__internal_accurate_pow:
[----:B------:R-:W-:Y:S01]  /*1ab0*/  ISETP.GT.U32.AND P0, PT, R21, 0xfffff, PT ;  /* 0x000fffff1500780c */ /* 0x000fe20003f04070 */
[--C-:B------:R-:W-:Y:S01]  /*1ac0*/  IMAD.MOV.U32 R6, RZ, RZ, R21.reuse ;  /* 0x000000ffff067224 */ /* 0x100fe200078e0015 */
[----:B------:R-:W-:Y:S01]  /*1ad0*/  UMOV UR4, 0x7d2cafe2 ;  /* 0x7d2cafe200047882 */ /* 0x000fe20000000000 */
[----:B------:R-:W-:Y:S01]  /*1ae0*/  IMAD.MOV.U32 R8, RZ, RZ, RZ ;  /* 0x000000ffff087224 */ /* 0x000fe200078e00ff */
[----:B------:R-:W-:Y:S01]  /*1af0*/  UMOV UR5, 0x3eb0f5ff ;  /* 0x3eb0f5ff00057882 */ /* 0x000fe20000000000 */
[----:B------:R-:W-:Y:S01]  /*1b00*/  SHF.R.U32.HI R28, RZ, 0x14, R21 ;  /* 0x00000014ff1c7819 */ /* 0x000fe20000011615 */
[----:B------:R-:W-:Y:S01]  /*1b10*/  UMOV UR6, 0x3b39803f ;  /* 0x3b39803f00067882 */ /* 0x000fe20000000000 */
[----:B------:R-:W-:-:S06]  /*1b20*/  UMOV UR7, 0x3c7abc9e ;  /* 0x3c7abc9e00077882 */ /* 0x000fcc0000000000 */
[----:B------:R-:W-:-:S10]  /*1b30*/  @!P0 DMUL R24, R20, 1.80143985094819840000e+16 ;  /* 0x4350000014188828 */ /* 0x000fd40000000000 */
[----:B------:R-:W-:Y:S01]  /*1b40*/  @!P0 IMAD.MOV.U32 R6, RZ, RZ, R25 ;  /* 0x000000ffff068224 */ /* 0x000fe200078e0019 */
[----:B------:R-:W-:-:S04]  /*1b50*/  @!P0 LEA.HI R28, R25, 0xffffffca, RZ, 0xc ;  /* 0xffffffca191c8811 */ /* 0x000fc800078f60ff */
[----:B------:R-:W-:-:S04]  /*1b60*/  LOP3.LUT R6, R6, 0x800fffff, RZ, 0xc0, !PT ;  /* 0x800fffff06067812 */ /* 0x000fc800078ec0ff */
[----:B------:R-:W-:Y:S01]  /*1b70*/  LOP3.LUT R7, R6, 0x3ff00000, RZ, 0xfc, !PT ;  /* 0x3ff0000006077812 */ /* 0x000fe200078efcff */
[----:B------:R-:W-:Y:S02]  /*1b80*/  IMAD.MOV.U32 R6, RZ, RZ, R20 ;  /* 0x000000ffff067224 */ /* 0x000fe400078e0014 */
[----:B------:R-:W-:Y:S01]  /*1b90*/  @!P0 IMAD.MOV.U32 R6, RZ, RZ, R24 ;  /* 0x000000ffff068224 */ /* 0x000fe200078e0018 */
[----:B------:R-:W-:-:S13]  /*1ba0*/  ISETP.GE.U32.AND P1, PT, R7, 0x3ff6a09f, PT ;  /* 0x3ff6a09f0700780c */ /* 0x000fda0003f26070 */
[----:B------:R-:W-:-:S04]  /*1bb0*/  @P1 VIADD R9, R7, 0xfff00000 ;  /* 0xfff0000007091836 */ /* 0x000fc80000000000 */
[----:B------:R-:W-:-:S06]  /*1bc0*/  @P1 IMAD.MOV.U32 R7, RZ, RZ, R9 ;  /* 0x000000ffff071224 */ /* 0x000fcc00078e0009 */
[C---:B------:R-:W-:Y:S02]  /*1bd0*/  DADD R26, R6.reuse, 1 ;  /* 0x3ff00000061a7429 */ /* 0x040fe40000000000 */
[----:B------:R-:W-:-:S04]  /*1be0*/  DADD R6, R6, -1 ;  /* 0xbff0000006067429 */ /* 0x000fc80000000000 */
[----:B------:R-:W0:Y:S02]  /*1bf0*/  MUFU.RCP64H R9, R27 ;  /* 0x0000001b00097308 */ /* 0x000e240000001800 */
[----:B0-----:R-:W-:-:S08]  /*1c00*/  DFMA R10, -R26, R8, 1 ;  /* 0x3ff000001a0a742b */ /* 0x001fd00000000108 */
[----:B------:R-:W-:-:S08]  /*1c10*/  DFMA R10, R10, R10, R10 ;  /* 0x0000000a0a0a722b */ /* 0x000fd0000000000a */
[----:B------:R-:W-:Y:S01]  /*1c20*/  DFMA R8, R8, R10, R8 ;  /* 0x0000000a0808722b */ /* 0x000fe20000000008 */
[----:B------:R-:W-:Y:S02]  /*1c30*/  IMAD.MOV.U32 R10, RZ, RZ, 0x41ad3b5a ;  /* 0x41ad3b5aff0a7424 */ /* 0x000fe400078e00ff */
[----:B------:R-:W-:-:S05]  /*1c40*/  IMAD.MOV.U32 R11, RZ, RZ, 0x3ed0f5d2 ;  /* 0x3ed0f5d2ff0b7424 */ /* 0x000fca00078e00ff */
[----:B------:R-:W-:-:S08]  /*1c50*/  DMUL R30, R6, R8 ;  /* 0x00000008061e7228 */ /* 0x000fd00000000000 */
[----:B------:R-:W-:-:S08]  /*1c60*/  DFMA R30, R6, R8, R30 ;  /* 0x00000008061e722b */ /* 0x000fd0000000001e */
[----:B------:R-:W-:Y:S02]  /*1c70*/  DMUL R22, R30, R30 ;  /* 0x0000001e1e167228 */ /* 0x000fe40000000000 */
[----:B------:R-:W-:-:S06]  /*1c80*/  DADD R26, R6, -R30 ;  /* 0x00000000061a7229 */ /* 0x000fcc000000081e */
[----:B------:R-:W-:Y:S01]  /*1c90*/  DFMA R10, R22, UR4, R10 ;  /* 0x00000004160a7c2b */ /* 0x000fe2000800000a */
[----:B------:R-:W-:Y:S01]  /*1ca0*/  UMOV UR4, 0x75488a3f ;  /* 0x75488a3f00047882 */ /* 0x000fe20000000000 */
[----:B------:R-:W-:Y:S01]  /*1cb0*/  UMOV UR5, 0x3ef3b20a ;  /* 0x3ef3b20a00057882 */ /* 0x000fe20000000000 */
[----:B------:R-:W-:-:S05]  /*1cc0*/  DADD R26, R26, R26 ;  /* 0x000000001a1a7229 */ /* 0x000fca000000001a */
[----:B------:R-:W-:Y:S01]  /*1cd0*/  DFMA R10, R22, R10, UR4 ;  /* 0x00000004160a7e2b */ /* 0x000fe2000800000a */
[----:B------:R-:W-:Y:S01]  /*1ce0*/  UMOV UR4, 0xe4faecd5 ;  /* 0xe4faecd500047882 */ /* 0x000fe20000000000 */
[----:B------:R-:W-:Y:S01]  /*1cf0*/  UMOV UR5, 0x3f1745cd ;  /* 0x3f1745cd00057882 */ /* 0x000fe20000000000 */
[----:B------:R-:W-:-:S05]  /*1d00*/  DFMA R26, R6, -R30, R26 ;  /* 0x8000001e061a722b */ /* 0x000fca000000001a */
[----:B------:R-:W-:Y:S01]  /*1d10*/  DFMA R10, R22, R10, UR4 ;  /* 0x00000004160a7e2b */ /* 0x000fe2000800000a */
[----:B------:R-:W-:Y:S01]  /*1d20*/  UMOV UR4, 0x258a578b ;  /* 0x258a578b00047882 */ /* 0x000fe20000000000 */
[----:B------:R-:W-:Y:S01]  /*1d30*/  UMOV UR5, 0x3f3c71c7 ;  /* 0x3f3c71c700057882 */ /* 0x000fe20000000000 */
[----:B------:R-:W-:-:S05]  /*1d40*/  DMUL R26, R8, R26 ;  /* 0x0000001a081a7228 */ /* 0x000fca0000000000 */
[----:B------:R-:W-:Y:S01]  /*1d50*/  DFMA R10, R22, R10, UR4 ;  /* 0x00000004160a7e2b */ /* 0x000fe2000800000a */
[----:B------:R-:W-:Y:S01]  /*1d60*/  UMOV UR4, 0x9242b910 ;  /* 0x9242b91000047882 */ /* 0x000fe20000000000 */
[----:B------:R-:W-:-:S03]  /*1d70*/  UMOV UR5, 0x3f624924 ;  /* 0x3f62492400057882 */ /* 0x000fc60000000000 */
[----:B------:R-:W-:Y:S01]  /*1d80*/  IADD3 R21, PT, PT, R27, 0x100000, RZ ;  /* 0x001000001b157810 */ /* 0x000fe20007ffe0ff */
[----:B------:R-:W-:Y:S02]  /*1d90*/  IMAD.MOV.U32 R20, RZ, RZ, R26 ;  /* 0x000000ffff147224 */ /* 0x000fe400078e001a */
[----:B------:R-:W-:Y:S01]  /*1da0*/  DFMA R10, R22, R10, UR4 ;  /* 0x00000004160a7e2b */ /* 0x000fe2000800000a */
[----:B------:R-:W-:Y:S01]  /*1db0*/  UMOV UR4, 0x99999dfb ;  /* 0x99999dfb00047882 */ /* 0x000fe20000000000 */
[----:B------:R-:W-:-:S06]  /*1dc0*/  UMOV UR5, 0x3f899999 ;  /* 0x3f89999900057882 */ /* 0x000fcc0000000000 */
[----:B------:R-:W-:Y:S01]  /*1dd0*/  DFMA R10, R22, R10, UR4 ;  /* 0x00000004160a7e2b */ /* 0x000fe2000800000a */
[----:B------:R-:W-:Y:S01]  /*1de0*/  UMOV UR4, 0x55555555 ;  /* 0x5555555500047882 */ /* 0x000fe20000000000 */
[----:B------:R-:W-:-:S06]  /*1df0*/  UMOV UR5, 0x3fb55555 ;  /* 0x3fb5555500057882 */ /* 0x000fcc0000000000 */
[----:B------:R-:W-:-:S08]  /*1e00*/  DFMA R6, R22, R10, UR4 ;  /* 0x0000000416067e2b */ /* 0x000fd0000800000a */
[----:B------:R-:W-:Y:S01]  /*1e10*/  DADD R8, -R6, UR4 ;  /* 0x0000000406087e29 */ /* 0x000fe20008000100 */
[----:B------:R-:W-:Y:S01]  /*1e20*/  UMOV UR4, 0xb9e7b0 ;  /* 0x00b9e7b000047882 */ /* 0x000fe20000000000 */
[----:B------:R-:W-:-:S06]  /*1e30*/  UMOV UR5, 0x3c46a4cb ;  /* 0x3c46a4cb00057882 */ /* 0x000fcc0000000000 */
[----:B------:R-:W-:Y:S02]  /*1e40*/  DFMA R8, R22, R10, R8 ;  /* 0x0000000a1608722b */ /* 0x000fe40000000008 */
[----:B------:R-:W-:-:S06]  /*1e50*/  DMUL R10, R30, R30 ;  /* 0x0000001e1e0a7228 */ /* 0x000fcc0000000000 */
[----:B------:R-:W-:Y:S01]  /*1e60*/  DADD R8, R8, -UR4 ;  /* 0x8000000408087e29 */ /* 0x000fe20008000000 */
[----:B------:R-:W-:Y:S01]  /*1e70*/  UMOV UR4, 0x80000000 ;  /* 0x8000000000047882 */ /* 0x000fe20000000000 */
[----:B------:R-:W-:Y:S01]  /*1e80*/  DFMA R22, R30, R30, -R10 ;  /* 0x0000001e1e16722b */ /* 0x000fe2000000080a */
[----:B------:R-:W-:-:S07]  /*1e90*/  UMOV UR5, 0x43300000 ;  /* 0x4330000000057882 */ /* 0x000fce0000000000 */
[C---:B------:R-:W-:Y:S02]  /*1ea0*/  DFMA R20, R30.reuse, R20, R22 ;  /* 0x000000141e14722b */ /* 0x040fe40000000016 */
[----:B------:R-:W-:-:S08]  /*1eb0*/  DMUL R22, R30, R10 ;  /* 0x0000000a1e167228 */ /* 0x000fd00000000000 */
[----:B------:R-:W-:-:S08]  /*1ec0*/  DFMA R24, R30, R10, -R22 ;  /* 0x0000000a1e18722b */ /* 0x000fd00000000816 */
[----:B------:R-:W-:Y:S02]  /*1ed0*/  DFMA R24, R26, R10, R24 ;  /* 0x0000000a1a18722b */ /* 0x000fe40000000018 */
[----:B------:R-:W-:-:S06]  /*1ee0*/  DADD R10, R6, R8 ;  /* 0x00000000060a7229 */ /* 0x000fcc0000000008 */
[----:B------:R-:W-:Y:S02]  /*1ef0*/  DFMA R20, R30, R20, R24 ;  /* 0x000000141e14722b */ /* 0x000fe40000000018 */
[----:B------:R-:W-:-:S08]  /*1f00*/  DADD R24, R6, -R10 ;  /* 0x0000000006187229 */ /* 0x000fd0000000080a */
[----:B------:R-:W-:Y:S02]  /*1f10*/  DADD R24, R8, R24 ;  /* 0x0000000008187229 */ /* 0x000fe40000000018 */
[----:B------:R-:W-:-:S08]  /*1f20*/  DMUL R8, R10, R22 ;  /* 0x000000160a087228 */ /* 0x000fd00000000000 */
[----:B------:R-:W-:-:S08]  /*1f30*/  DFMA R6, R10, R22, -R8 ;  /* 0x000000160a06722b */ /* 0x000fd00000000808 */
[----:B------:R-:W-:-:S08]  /*1f40*/  DFMA R6, R10, R20, R6 ;  /* 0x000000140a06722b */ /* 0x000fd00000000006 */
[----:B------:R-:W-:-:S08]  /*1f50*/  DFMA R24, R24, R22, R6 ;  /* 0x000000161818722b */ /* 0x000fd00000000006 */
[----:B------:R-:W-:-:S08]  /*1f60*/  DADD R10, R8, R24 ;  /* 0x00000000080a7229 */ /* 0x000fd00000000018 */
[--C-:B------:R-:W-:Y:S02]  /*1f70*/  DADD R6, R30, R10.reuse ;  /* 0x000000001e067229 */ /* 0x100fe4000000000a */
[----:B------:R-:W-:-:S06]  /*1f80*/  DADD R8, R8, -R10 ;  /* 0x0000000008087229 */ /* 0x000fcc000000080a */
[----:B------:R-:W-:Y:S02]  /*1f90*/  DADD R30, R30, -R6 ;  /* 0x000000001e1e7229 */ /* 0x000fe40000000806 */
[----:B------:R-:W-:-:S06]  /*1fa0*/  DADD R8, R24, R8 ;  /* 0x0000000018087229 */ /* 0x000fcc0000000008 */
[----:B------:R-:W-:Y:S01]  /*1fb0*/  DADD R30, R10, R30 ;  /* 0x000000000a1e7229 */ /* 0x000fe2000000001e */
[C---:B------:R-:W-:Y:S02]  /*1fc0*/  VIADD R10, R28.reuse, 0xfffffc01 ;  /* 0xfffffc011c0a7836 */ /* 0x040fe40000000000 */
[----:B------:R-:W-:Y:S02]  /*1fd0*/  @P1 VIADD R10, R28, 0xfffffc02 ;  /* 0xfffffc021c0a1836 */ /* 0x000fe40000000000 */
[----:B------:R-:W-:-:S03]  /*1fe0*/  IMAD.MOV.U32 R11, RZ, RZ, 0x43300000 ;  /* 0x43300000ff0b7424 */ /* 0x000fc600078e00ff */
[----:B------:R-:W-:Y:S01]  /*1ff0*/  DADD R8, R8, R30 ;  /* 0x0000000008087229 */ /* 0x000fe2000000001e */
[----:B------:R-:W-:-:S06]  /*2000*/  LOP3.LUT R10, R10, 0x80000000, RZ, 0x3c, !PT ;  /* 0x800000000a0a7812 */ /* 0x000fcc00078e3cff */
[----:B------:R-:W-:Y:S01]  /*2010*/  DADD R10, R10, -UR4 ;  /* 0x800000040a0a7e29 */ /* 0x000fe20008000000 */
[----:B------:R-:W-:Y:S01]  /*2020*/  UMOV UR4, 0xfefa39ef ;  /* 0xfefa39ef00047882 */ /* 0x000fe20000000000 */
[----:B------:R-:W-:Y:S01]  /*2030*/  DADD R26, R26, R8 ;  /* 0x000000001a1a7229 */ /* 0x000fe20000000008 */
[----:B------:R-:W-:-:S07]  /*2040*/  UMOV UR5, 0x3fe62e42 ;  /* 0x3fe62e4200057882 */ /* 0x000fce0000000000 */
[----:B------:R-:W-:-:S08]  /*2050*/  DADD R20, R6, R26 ;  /* 0x0000000006147229 */ /* 0x000fd0000000001a */
[--C-:B------:R-:W-:Y:S02]  /*2060*/  DFMA R8, R10, UR4, R20.reuse ;  /* 0x000000040a087c2b */ /* 0x100fe40008000014 */
[----:B------:R-:W-:-:S06]  /*2070*/  DADD R22, R6, -R20 ;  /* 0x0000000006167229 */ /* 0x000fcc0000000814 */
[----:B------:R-:W-:Y:S02]  /*2080*/  DFMA R6, R10, -UR4, R8 ;  /* 0x800000040a067c2b */ /* 0x000fe40008000008 */
[----:B------:R-:W-:-:S06]  /*2090*/  DADD R22, R26, R22 ;  /* 0x000000001a167229 */ /* 0x000fcc0000000016 */
[----:B------:R-:W-:-:S08]  /*20a0*/  DADD R6, -R20, R6 ;  /* 0x0000000014067229 */ /* 0x000fd00000000106 */
[----:B------:R-:W-:-:S08]  /*20b0*/  DADD R6, R22, -R6 ;  /* 0x0000000016067229 */ /* 0x000fd00000000806 */
[----:B------:R-:W-:-:S08]  /*20c0*/  DFMA R10, R10, UR6, R6 ;  /* 0x000000060a0a7c2b */ /* 0x000fd00008000006 */
[----:B------:R-:W-:-:S08]  /*20d0*/  DADD R6, R8, R10 ;  /* 0x0000000008067229 */ /* 0x000fd0000000000a */
[----:B------:R-:W-:Y:S02]  /*20e0*/  DADD R8, R8, -R6 ;  /* 0x0000000008087229 */ /* 0x000fe40000000806 */
[----:B------:R-:W-:-:S06]  /*20f0*/  DMUL R24, R6, 1.5 ;  /* 0x3ff8000006187828 */ /* 0x000fcc0000000000 */
[----:B------:R-:W-:Y:S02]  /*2100*/  DADD R10, R10, R8 ;  /* 0x000000000a0a7229 */ /* 0x000fe40000000008 */
[----:B------:R-:W-:-:S08]  /*2110*/  DFMA R6, R6, 1.5, -R24 ;  /* 0x3ff800000606782b */ /* 0x000fd00000000818 */
[----:B------:R-:W-:Y:S01]  /*2120*/  DFMA R10, R10, 1.5, R6 ;  /* 0x3ff800000a0a782b */ /* 0x000fe20000000006 */
[----:B------:R-:W-:Y:S02]  /*2130*/  IMAD.MOV.U32 R6, RZ, RZ, 0x652b82fe ;  /* 0x652b82feff067424 */ /* 0x000fe400078e00ff */
[----:B------:R-:W-:-:S05]  /*2140*/  IMAD.MOV.U32 R7, RZ, RZ, 0x3ff71547 ;  /* 0x3ff71547ff077424 */ /* 0x000fca00078e00ff */
[----:B------:R-:W-:-:S08]  /*2150*/  DADD R8, R24, R10 ;  /* 0x0000000018087229 */ /* 0x000fd0000000000a */
[----:B------:R-:W-:Y:S02]  /*2160*/  DFMA R6, R8, R6, 6.75539944105574400000e+15 ;  /* 0x433800000806742b */ /* 0x000fe40000000006 */
[----:B------:R-:W-:Y:S01]  /*2170*/  FSETP.GEU.AND P0, PT, |R9|, 4.1917929649353027344, PT ;  /* 0x4086232b0900780b */ /* 0x000fe20003f0e200 */
[----:B------:R-:W-:-:S05]  /*2180*/  DADD R24, R24, -R8 ;  /* 0x0000000018187229 */ /* 0x000fca0000000808 */
[----:B------:R-:W-:-:S03]  /*2190*/  DADD R22, R6, -6.75539944105574400000e+15 ;  /* 0xc338000006167429 */ /* 0x000fc60000000000 */
[----:B------:R-:W-:-:S05]  /*21a0*/  DADD R10, R10, R24 ;  /* 0x000000000a0a7229 */ /* 0x000fca0000000018 */
[----:B------:R-:W-:Y:S01]  /*21b0*/  DFMA R20, R22, -UR4, R8 ;  /* 0x8000000416147c2b */ /* 0x000fe20008000008 */
[----:B------:R-:W-:Y:S01]  /*21c0*/  UMOV UR4, 0x3b39803f ;  /* 0x3b39803f00047882 */ /* 0x000fe20000000000 */
[----:B------:R-:W-:-:S06]  /*21d0*/  UMOV UR5, 0x3c7abc9e ;  /* 0x3c7abc9e00057882 */ /* 0x000fcc0000000000 */
[----:B------:R-:W-:Y:S01]  /*21e0*/  DFMA R20, R22, -UR4, R20 ;  /* 0x8000000416147c2b */ /* 0x000fe20008000014 */
[----:B------:R-:W-:Y:S01]  /*21f0*/  UMOV UR4, 0x69ce2bdf ;  /* 0x69ce2bdf00047882 */ /* 0x000fe20000000000 */
[----:B------:R-:W-:Y:S01]  /*2200*/  IMAD.MOV.U32 R22, RZ, RZ, -0x35dec16 ;  /* 0xfca213eaff167424 */ /* 0x000fe200078e00ff */
[----:B------:R-:W-:Y:S01]  /*2210*/  UMOV UR5, 0x3e5ade15 ;  /* 0x3e5ade1500057882 */ /* 0x000fe20000000000 */
[----:B------:R-:W-:-:S06]  /*2220*/  IMAD.MOV.U32 R23, RZ, RZ, 0x3e928af3 ;  /* 0x3e928af3ff177424 */ /* 0x000fcc00078e00ff */
[----:B------:R-:W-:Y:S01]  /*2230*/  DFMA R22, R20, UR4, R22 ;  /* 0x0000000414167c2b */ /* 0x000fe20008000016 */
        /* <DEDUP_REMOVED lines=23> */
[----:B------:R-:W-:-:S08]  /*23b0*/  DFMA R22, R20, R22, UR4 ;  /* 0x0000000414167e2b */ /* 0x000fd00008000016 */
[----:B------:R-:W-:-:S08]  /*23c0*/  DFMA R22, R20, R22, 1 ;  /* 0x3ff000001416742b */ /* 0x000fd00000000016 */
[----:B------:R-:W-:-:S10]  /*23d0*/  DFMA R22, R20, R22, 1 ;  /* 0x3ff000001416742b */ /* 0x000fd40000000016 */
[----:B------:R-:W-:Y:S02]  /*23e0*/  IMAD R21, R6, 0x100000, R23 ;  /* 0x0010000006157824 */ /* 0x000fe400078e0217 */
[----:B------:R-:W-:Y:S01]  /*23f0*/  IMAD.MOV.U32 R20, RZ, RZ, R22 ;  /* 0x000000ffff147224 */ /* 0x000fe200078e0016 */
[----:B------:R-:W-:Y:S06]  /*2400*/  @!P0 BRA `(.L_x_27) ;  /* 0x0000000000308947 */ /* 0x000fec0003800000 */
[----:B------:R-:W-:Y:S01]  /*2410*/  FSETP.GEU.AND P1, PT, |R9|, 4.2275390625, PT ;  /* 0x408748000900780b */ /* 0x000fe20003f2e200 */
[C---:B------:R-:W-:Y:S02]  /*2420*/  DADD R20, R8.reuse, +INF ;  /* 0x7ff0000008147429 */ /* 0x040fe40000000000 */
[----:B------:R-:W-:-:S08]  /*2430*/  DSETP.GEU.AND P0, PT, R8, RZ, PT ;  /* 0x000000ff0800722a */ /* 0x000fd00003f0e000 */
[----:B------:R-:W-:Y:S02]  /*2440*/  FSEL R20, R20, RZ, P0 ;  /* 0x000000ff14147208 */ /* 0x000fe40000000000 */
[----:B------:R-:W-:Y:S02]  /*2450*/  @!P1 LEA.HI R7, R6, R6, RZ, 0x1 ;  /* 0x0000000606079211 */ /* 0x000fe400078f08ff */
[----:B------:R-:W-:Y:S02]  /*2460*/  FSEL R21, R21, RZ, P0 ;  /* 0x000000ff15157208 */ /* 0x000fe40000000000 */
[----:B------:R-:W-:-:S05]  /*2470*/  @!P1 SHF.R.S32.HI R7, RZ, 0x1, R7 ;  /* 0x00000001ff079819 */ /* 0x000fca0000011407 */
[----:B------:R-:W-:Y:S02]  /*2480*/  @!P1 IMAD.IADD R6, R6, 0x1, -R7 ;  /* 0x0000000106069824 */ /* 0x000fe400078e0a07 */
[----:B------:R-:W-:-:S03]  /*2490*/  @!P1 IMAD R23, R7, 0x100000, R23 ;  /* 0x0010000007179824 */ /* 0x000fc600078e0217 */
[----:B------:R-:W-:Y:S01]  /*24a0*/  @!P1 LEA R7, R6, 0x3ff00000, 0x14 ;  /* 0x3ff0000006079811 */ /* 0x000fe200078ea0ff */
[----:B------:R-:W-:-:S06]  /*24b0*/  @!P1 IMAD.MOV.U32 R6, RZ, RZ, RZ ;  /* 0x000000ffff069224 */ /* 0x000fcc00078e00ff */
[----:B------:R-:W-:-:S11]  /*24c0*/  @!P1 DMUL R20, R22, R6 ;  /* 0x0000000616149228 */ /* 0x000fd60000000000 */
.L_x_27:
[----:B------:R-:W-:Y:S01]  /*24d0*/  DFMA R10, R10, R20, R20 ;  /* 0x000000140a0a722b */ /* 0x000fe20000000014 */
[----:B------:R-:W-:Y:S01]  /*24e0*/  IMAD.MOV.U32 R6, RZ, RZ, R4 ;  /* 0x000000ffff067224 */ /* 0x000fe200078e0004 */
[----:B------:R-:W-:Y:S01]  /*24f0*/  DSETP.NEU.AND P0, PT, |R20|, +INF , PT ;  /* 0x7ff000001400742a */ /* 0x000fe20003f0d200 */
[----:B------:R-:W-:-:S07]  /*2500*/  IMAD.MOV.U32 R7, RZ, RZ, 0x0 ;  /* 0x00000000ff077424 */ /* 0x000fce00078e00ff */
[----:B------:R-:W-:Y:S02]  /*2510*/  FSEL R8, R20, R10, !P0 ;  /* 0x0000000a14087208 */ /* 0x000fe40004000000 */
[----:B------:R-:W-:Y:S01]  /*2520*/  FSEL R10, R21, R11, !P0 ;  /* 0x0000000b150a7208 */ /* 0x000fe20004000000 */
[----:B------:R-:W-:Y:S06]  /*2530*/  RET.REL.NODEC R6 `(_Z10calcMyAreaddiPd) ;  /* 0xffffffd806b07950 */ /* 0x000fec0003c3ffff */
.L_x_28:
[----:B------:R-:W-:-:S00]  /*2540*/  BRA `(.L_x_28) ;  /* 0xfffffffc00fc7947 */ /* 0x000fc0000383ffff */
[----:B------:R-:W-:-:S00]  /*2550*/  NOP ;  /* 0x0000000000007918 */ /* 0x000fc00000000000 */
        /* <DEDUP_REMOVED lines=10> */
.L_x_30:


//--------------------- .nv.shared._Z10calcMyAreaddiPd --------------------------
	.section	.nv.shared._Z10calcMyAreaddiPd,"aw",@nobits
	.sectionflags	@""
	.align	8
.nv.shared._Z10calcMyAreaddiPd:
	.zero		9216


//--------------------- .nv.shared.reserved.0     --------------------------
	.section	.nv.shared.reserved.0,"aw",@nobits
	.weak		__nv_reservedSMEM_offset_0_alias
	.size		__nv_reservedSMEM_offset_0_alias, 0, 64
	.other		__nv_reservedSMEM_offset_0_alias,@"STO_CUDA_RESERVED_SHARED STV_DEFAULT"
__nv_reservedSMEM_offset_0_alias:
	.zero		0
	.zero		64


//--------------------- .nv.constant0._Z10calcMyAreaddiPd --------------------------
	.section	.nv.constant0._Z10calcMyAreaddiPd,"a",@progbits
	.sectionflags	@""
	.align	4
.nv.constant0._Z10calcMyAreaddiPd:
	.zero		928


//--------------------- SYMBOLS --------------------------

	.type		.nv.reservedSmem.offset0,@object
	.size		.nv.reservedSmem.offset0,0x4
	.type		.nv.reservedSmem.cap,@object
	.size		.nv.reservedSmem.cap,0x4
